	.target	sm_90a

	.elftype	@"ET_EXEC"


//--------------------- .note.nv.tkinfo           --------------------------
	.section	.note.nv.tkinfo,"",@"SHT_NOTE"
	.sectionflags	@"SHF_NOTE_NV_TKINFO"
	.tkinfo
        /*0018*/ 	.word	0x00000002
        /*0030*/ 	.string	""
        /*0030*/ 	.string	"ptxas"
        /*0030*/ 	.string	"Cuda compilation tools, release 13.0, V13.0.88"
        /*0030*/ 	.string	"Build cuda_13.0.r13.0/compiler.36424714_0"
        /*0030*/ 	.string	"-v  -suppress-debug-info  -lineinfo  -arch sm_90a "



//--------------------- .note.nv.cuinfo           --------------------------
	.section	.note.nv.cuinfo,"",@"SHT_NOTE"
	.sectionflags	@"SHF_NOTE_NV_CUINFO"
        /*0018*/ 	.short	0x0002
        /*001a*/ 	.short	0x005a
        /*001c*/ 	.short	0x0082
	.zero		2


//--------------------- .nv.info                  --------------------------
	.section	.nv.info,"",@"SHT_CUDA_INFO"
	.align	4


	//----- nvinfo : EIATTR_REGCOUNT
	.align		4
        /*0000*/ 	.byte	0x04, 0x2f
        /*0002*/ 	.short	(.L_1 - .L_0)
	.align		4
.L_0:
        /*0004*/ 	.word	index@(matmul_kernel)
        /*0008*/ 	.word	0x000000ff


	//----- nvinfo : EIATTR_FRAME_SIZE
	.align		4
.L_1:
        /*000c*/ 	.byte	0x04, 0x11
        /*000e*/ 	.short	(.L_3 - .L_2)
	.align		4
.L_2:
        /*0010*/ 	.word	index@(matmul_kernel)
        /*0014*/ 	.word	0x00000000


	//----- nvinfo : EIATTR_MIN_STACK_SIZE
	.align		4
.L_3:
        /*0018*/ 	.byte	0x04, 0x12
        /*001a*/ 	.short	(.L_5 - .L_4)
	.align		4
.L_4:
        /*001c*/ 	.word	index@(matmul_kernel)
        /*0020*/ 	.word	0x00000000
.L_5:


//--------------------- .nv.compat                --------------------------
	.section	.nv.compat,"",@"SHT_CUDA_COMPAT_INFO"
	.align	4
        /*0000*/ 	.byte	0x02, 0x09, 0x01, 0x00, 0x02, 0x02, 0x04, 0x00, 0x02, 0x05, 0x05, 0x00, 0x03, 0x07, 0x01, 0x01
        /*0010*/ 	.byte	0x02, 0x03, 0x00, 0x00, 0x02, 0x06, 0x01, 0x00, 0x04, 0x0b, 0x08, 0x00, 0x00, 0x00, 0x00, 0x00
        /*0020*/ 	.byte	0x00, 0x00, 0x00, 0x00


//--------------------- .nv.info.matmul_kernel    --------------------------
	.section	.nv.info.matmul_kernel,"",@"SHT_CUDA_INFO"
	.sectionflags	@""
	.align	4


	//----- nvinfo : EIATTR_CUDA_API_VERSION
	.align		4
        /*0000*/ 	.byte	0x04, 0x37
        /*0002*/ 	.short	(.L_7 - .L_6)
.L_6:
        /*0004*/ 	.word	0x00000082


	//----- nvinfo : EIATTR_KPARAM_INFO
	.align		4
.L_7:
        /*0008*/ 	.byte	0x04, 0x17
        /*000a*/ 	.short	(.L_9 - .L_8)
.L_8:
        /*000c*/ 	.word	0x00000000
        /*0010*/ 	.short	0x000d
        /*0012*/ 	.short	0x0048
        /*0014*/ 	.byte	0x00, 0xf4, 0x21, 0x00


	//----- nvinfo : EIATTR_KPARAM_INFO
	.align		4
.L_9:
        /*0018*/ 	.byte	0x04, 0x17
        /*001a*/ 	.short	(.L_11 - .L_10)
.L_10:
        /*001c*/ 	.word	0x00000000
        /*0020*/ 	.short	0x000c
        /*0022*/ 	.short	0x0040
        /*0024*/ 	.byte	0x00, 0xf4, 0x21, 0x00


	//----- nvinfo : EIATTR_KPARAM_INFO
	.align		4
.L_11:
        /*0028*/ 	.byte	0x04, 0x17
        /*002a*/ 	.short	(.L_13 - .L_12)
.L_12:
        /*002c*/ 	.word	0x00000000
        /*0030*/ 	.short	0x000b
        /*0032*/ 	.short	0x0038
        /*0034*/ 	.byte	0x00, 0xf0, 0x11, 0x00


	//----- nvinfo : EIATTR_KPARAM_INFO
	.align		4
.L_13:
        /*0038*/ 	.byte	0x04, 0x17
        /*003a*/ 	.short	(.L_15 - .L_14)
.L_14:
        /*003c*/ 	.word	0x00000000
        /*0040*/ 	.short	0x000a
        /*0042*/ 	.short	0x0034
        /*0044*/ 	.byte	0x00, 0xf0, 0x11, 0x00


	//----- nvinfo : EIATTR_KPARAM_INFO
	.align		4
.L_15:
        /*0048*/ 	.byte	0x04, 0x17
        /*004a*/ 	.short	(.L_17 - .L_16)
.L_16:
        /*004c*/ 	.word	0x00000000
        /*0050*/ 	.short	0x0009
        /*0052*/ 	.short	0x0030
        /*0054*/ 	.byte	0x00, 0xf0, 0x11, 0x00


	//----- nvinfo : EIATTR_KPARAM_INFO
	.align		4
.L_17:
        /*0058*/ 	.byte	0x04, 0x17
        /*005a*/ 	.short	(.L_19 - .L_18)
.L_18:
        /*005c*/ 	.word	0x00000000
        /*0060*/ 	.short	0x0008
        /*0062*/ 	.short	0x002c
        /*0064*/ 	.byte	0x00, 0xf0, 0x11, 0x00


	//----- nvinfo : EIATTR_KPARAM_INFO
	.align		4
.L_19:
        /*0068*/ 	.byte	0x04, 0x17
        /*006a*/ 	.short	(.L_21 - .L_20)
.L_20:
        /*006c*/ 	.word	0x00000000
        /*0070*/ 	.short	0x0007
        /*0072*/ 	.short	0x0028
        /*0074*/ 	.byte	0x00, 0xf0, 0x11, 0x00


	//----- nvinfo : EIATTR_KPARAM_INFO
	.align		4
.L_21:
        /*0078*/ 	.byte	0x04, 0x17
        /*007a*/ 	.short	(.L_23 - .L_22)
.L_22:
        /*007c*/ 	.word	0x00000000
        /*0080*/ 	.short	0x0006
        /*0082*/ 	.short	0x0024
        /*0084*/ 	.byte	0x00, 0xf0, 0x11, 0x00


	//----- nvinfo : EIATTR_KPARAM_INFO
	.align		4
.L_23:
        /*0088*/ 	.byte	0x04, 0x17
        /*008a*/ 	.short	(.L_25 - .L_24)
.L_24:
        /*008c*/ 	.word	0x00000000
        /*0090*/ 	.short	0x0005
        /*0092*/ 	.short	0x0020
        /*0094*/ 	.byte	0x00, 0xf0, 0x11, 0x00


	//----- nvinfo : EIATTR_KPARAM_INFO
	.align		4
.L_25:
        /*0098*/ 	.byte	0x04, 0x17
        /*009a*/ 	.short	(.L_27 - .L_26)
.L_26:
        /*009c*/ 	.word	0x00000000
        /*00a0*/ 	.short	0x0004
        /*00a2*/ 	.short	0x001c
        /*00a4*/ 	.byte	0x00, 0xf0, 0x11, 0x00


	//----- nvinfo : EIATTR_KPARAM_INFO
	.align		4
.L_27:
        /*00a8*/ 	.byte	0x04, 0x17
        /*00aa*/ 	.short	(.L_29 - .L_28)
.L_28:
        /*00ac*/ 	.word	0x00000000
        /*00b0*/ 	.short	0x0003
        /*00b2*/ 	.short	0x0018
        /*00b4*/ 	.byte	0x00, 0xf0, 0x11, 0x00


	//----- nvinfo : EIATTR_KPARAM_INFO
	.align		4
.L_29:
        /*00b8*/ 	.byte	0x04, 0x17
        /*00ba*/ 	.short	(.L_31 - .L_30)
.L_30:
        /*00bc*/ 	.word	0x00000000
        /*00c0*/ 	.short	0x0002
        /*00c2*/ 	.short	0x0010
        /*00c4*/ 	.byte	0x00, 0xf4, 0x21, 0x00


	//----- nvinfo : EIATTR_KPARAM_INFO
	.align		4
.L_31:
        /*00c8*/ 	.byte	0x04, 0x17
        /*00ca*/ 	.short	(.L_33 - .L_32)
.L_32:
        /*00cc*/ 	.word	0x00000000
        /*00d0*/ 	.short	0x0001
        /*00d2*/ 	.short	0x0008
        /*00d4*/ 	.byte	0x00, 0xf4, 0x21, 0x00


	//----- nvinfo : EIATTR_KPARAM_INFO
	.align		4
.L_33:
        /*00d8*/ 	.byte	0x04, 0x17
        /*00da*/ 	.short	(.L_35 - .L_34)
.L_34:
        /*00dc*/ 	.word	0x00000000
        /*00e0*/ 	.short	0x0000
        /*00e2*/ 	.short	0x0000
        /*00e4*/ 	.byte	0x00, 0xf4, 0x21, 0x00


	//----- nvinfo : EIATTR_EXPLICIT_CLUSTER
	.align		4
.L_35:
        /*00e8*/ 	.byte	0x01, 0x3e
	.zero		2


	//----- nvinfo : EIATTR_CTA_PER_CLUSTER
	.align		4
        /*00ec*/ 	.byte	0x04, 0x3d
        /*00ee*/ 	.short	(.L_37 - .L_36)
.L_36:
        /*00f0*/ 	.word	0x00000004
        /*00f4*/ 	.word	0x00000001
        /*00f8*/ 	.word	0x00000001


	//----- nvinfo : EIATTR_SPARSE_MMA_MASK
	.align		4
.L_37:
        /*00fc*/ 	.byte	0x03, 0x50
        /*00fe*/ 	.short	0x0000


	//----- nvinfo : EIATTR_MAXREG_COUNT
	.align		4
        /*0100*/ 	.byte	0x03, 0x1b
        /*0102*/ 	.short	0x00ff


	//----- nvinfo : EIATTR_NUM_BARRIERS
	.align		4
        /*0104*/ 	.byte	0x02, 0x4c
        /*0106*/ 	.byte	0x01
	.zero		1


	//----- nvinfo : EIATTR_MERCURY_ISA_VERSION
	.align		4
        /*0108*/ 	.byte	0x03, 0x5f
        /*010a*/ 	.short	0x0101


	//----- nvinfo : EIATTR_EXIT_INSTR_OFFSETS
	.align		4
        /*010c*/ 	.byte	0x04, 0x1c
        /*010e*/ 	.short	(.L_39 - .L_38)


	//   ....[0]....
.L_38:
        /*0110*/ 	.word	0x000078b0


	//   ....[1]....
        /*0114*/ 	.word	0x000078e0


	//----- nvinfo : EIATTR_REQNTID
	.align		4
.L_39:
        /*0118*/ 	.byte	0x04, 0x10
        /*011a*/ 	.short	(.L_41 - .L_40)
.L_40:
        /*011c*/ 	.word	0x00000080
        /*0120*/ 	.word	0x00000001
        /*0124*/ 	.word	0x00000001


	//----- nvinfo : EIATTR_CBANK_PARAM_SIZE
	.align		4
.L_41:
        /*0128*/ 	.byte	0x03, 0x19
        /*012a*/ 	.short	0x0050


	//----- nvinfo : EIATTR_PARAM_CBANK
	.align		4
        /*012c*/ 	.byte	0x04, 0x0a
        /*012e*/ 	.short	(.L_43 - .L_42)
	.align		4
.L_42:
        /*0130*/ 	.word	index@(.nv.constant0.matmul_kernel)
        /*0134*/ 	.short	0x0210
        /*0136*/ 	.short	0x0050


	//----- nvinfo : EIATTR_SW_WAR
	.align		4
.L_43:
        /*0138*/ 	.byte	0x04, 0x36
        /*013a*/ 	.short	(.L_45 - .L_44)
.L_44:
        /*013c*/ 	.word	0x00000008
.L_45:


//--------------------- .nv.callgraph             --------------------------
	.section	.nv.callgraph,"",@"SHT_CUDA_CALLGRAPH"
	.align	4
	.sectionentsize	8
	.align		4
        /*0000*/ 	.word	0x00000000
	.align		4
        /*0004*/ 	.word	0xffffffff
	.align		4
        /*0008*/ 	.word	0x00000000
	.align		4
        /*000c*/ 	.word	0xfffffffe
	.align		4
        /*0010*/ 	.word	0x00000000
	.align		4
        /*0014*/ 	.word	0xfffffffd
	.align		4
        /*0018*/ 	.word	0x00000000
	.align		4
        /*001c*/ 	.word	0xfffffffc


//--------------------- .text.matmul_kernel       --------------------------
	.section	.text.matmul_kernel,"ax",@progbits
	.align	128
        .global         matmul_kernel
        .type           matmul_kernel,@function
        .size           matmul_kernel,(.L_x_3 - matmul_kernel)
        .other          matmul_kernel,@"STO_CUDA_ENTRY STV_DEFAULT"
matmul_kernel:
.text.matmul_kernel:
[----:B------:R-:W-:Y:S08]  /*0000*/  LDC R1, c[0x0][0x28] ;  /* 0x00000a00ff017b82 */ /* 0x000ff00000000800 */
[----:B------:R-:W0:Y:S01]  /*0010*/  LDC.64 R14, c[0x0][0x228] ;  /* 0x00008a00ff0e7b82 */ /* 0x000e220000000a00 */
[----:B------:R-:W1:Y:S01]  /*0020*/  S2R R12, SR_CgaCtaId ;  /* 0x00000000000c7919 */ /* 0x000e620000008800 */
[----:B------:R-:W-:Y:S01]  /*0030*/  ULDC.64 UR14, c[0x0][0x208] ;  /* 0x00008200000e7ab9 */ /* 0x000fe20000000a00 */
[----:B------:R-:W-:-:S02]  /*0040*/  CS2R R28, SRZ ;  /* 0x00000000001c7805 */ /* 0x000fc4000001ff00 */
[----:B------:R-:W-:Y:S01]  /*0050*/  CS2R R30, SRZ ;  /* 0x00000000001e7805 */ /* 0x000fe2000001ff00 */
[----:B------:R-:W2:Y:S01]  /*0060*/  S2R R88, SR_TID.X ;  /* 0x0000000000587919 */ /* 0x000ea20000002100 */
[----:B------:R-:W-:Y:S02]  /*0070*/  CS2R R32, SRZ ;  /* 0x0000000000207805 */ /* 0x000fe4000001ff00 */
[----:B------:R-:W-:Y:S01]  /*0080*/  CS2R R34, SRZ ;  /* 0x0000000000227805 */ /* 0x000fe2000001ff00 */
[----:B------:R-:W3:Y:S01]  /*0090*/  S2UR UR4, SR_CTAID.X ;  /* 0x00000000000479c3 */ /* 0x000ee20000002500 */
[----:B------:R-:W-:Y:S02]  /*00a0*/  CS2R R36, SRZ ;  /* 0x0000000000247805 */ /* 0x000fe4000001ff00 */
[----:B------:R-:W-:Y:S02]  /*00b0*/  CS2R R38, SRZ ;  /* 0x0000000000267805 */ /* 0x000fe4000001ff00 */
[----:B------:R-:W-:-:S02]  /*00c0*/  CS2R R40, SRZ ;  /* 0x0000000000287805 */ /* 0x000fc4000001ff00 */
[----:B------:R-:W-:Y:S02]  /*00d0*/  CS2R R42, SRZ ;  /* 0x00000000002a7805 */ /* 0x000fe4000001ff00 */
[----:B------:R-:W-:Y:S02]  /*00e0*/  CS2R R44, SRZ ;  /* 0x00000000002c7805 */ /* 0x000fe4000001ff00 */
[----:B------:R-:W-:Y:S02]  /*00f0*/  CS2R R46, SRZ ;  /* 0x00000000002e7805 */ /* 0x000fe4000001ff00 */
[----:B------:R-:W-:Y:S02]  /*0100*/  CS2R R48, SRZ ;  /* 0x0000000000307805 */ /* 0x000fe4000001ff00 */
[----:B------:R-:W-:Y:S02]  /*0110*/  CS2R R50, SRZ ;  /* 0x0000000000327805 */ /* 0x000fe4000001ff00 */
[----:B------:R-:W-:-:S02]  /*0120*/  CS2R R52, SRZ ;  /* 0x0000000000347805 */ /* 0x000fc4000001ff00 */
[----:B------:R-:W-:Y:S01]  /*0130*/  CS2R R54, SRZ ;  /* 0x0000000000367805 */ /* 0x000fe2000001ff00 */
[----:B0-----:R-:W-:-:S05]  /*0140*/  VIADD R0, R15, 0x7f ;  /* 0x0000007f0f007836 */ /* 0x001fca0000000000 */
[----:B------:R-:W-:Y:S02]  /*0150*/  SHF.R.S32.HI R3, RZ, 0x1f, R0 ;  /* 0x0000001fff037819 */ /* 0x000fe40000011400 */
[----:B---3--:R-:W-:Y:S01]  /*0160*/  I2FP.F32.U32 R5, UR4 ;  /* 0x0000000400057c45 */ /* 0x008fe20008201000 */
[----:B------:R-:W-:Y:S01]  /*0170*/  ULDC UR4, c[0x0][0x150] ;  /* 0x0000540000047ab9 */ /* 0x000fe20000000800 */
[----:B------:R-:W-:-:S03]  /*0180*/  LEA.HI R3, R3, R0, RZ, 0x7 ;  /* 0x0000000003037211 */ /* 0x000fc600078f38ff */
[----:B------:R-:W-:Y:S01]  /*0190*/  FMUL R5, R5, UR4 ;  /* 0x0000000405057c20 */ /* 0x000fe20008400000 */
[----:B------:R-:W-:Y:S02]  /*01a0*/  SHF.R.S32.HI R3, RZ, 0x7, R3 ;  /* 0x00000007ff037819 */ /* 0x000fe40000011403 */
[----:B--2---:R-:W-:Y:S02]  /*01b0*/  LOP3.LUT R227, R88, 0x7f, RZ, 0xc0, !PT ;  /* 0x0000007f58e37812 */ /* 0x004fe400078ec0ff */
[----:B-1----:R-:W-:Y:S01]  /*01c0*/  R2UR UR4, R12 ;  /* 0x000000000c0472ca */ /* 0x002fe200000e0000 */
[----:B------:R-:W-:Y:S01]  /*01d0*/  IMAD.SHL.U32 R4, R3, 0x8, RZ ;  /* 0x0000000803047824 */ /* 0x000fe200078e00ff */
[----:B------:R-:W0:Y:S04]  /*01e0*/  F2I.U32.TRUNC.NTZ R5, R5 ;  /* 0x0000000500057305 */ /* 0x000e28000020f000 */
[----:B------:R-:W-:-:S04]  /*01f0*/  IABS R7, R4 ;  /* 0x0000000400077213 */ /* 0x000fc80000000000 */
[----:B------:R-:W1:Y:S01]  /*0200*/  I2F.RP R0, R7 ;  /* 0x0000000700007306 */ /* 0x000e620000209400 */
[----:B0-----:R-:W-:-:S07]  /*0210*/  IABS R11, R5 ;  /* 0x00000005000b7213 */ /* 0x001fce0000000000 */
[----:B-1----:R-:W0:Y:S02]  /*0220*/  MUFU.RCP R0, R0 ;  /* 0x0000000000007308 */ /* 0x002e240000001000 */
[----:B0-----:R-:W-:Y:S01]  /*0230*/  VIADD R2, R0, 0xffffffe ;  /* 0x0ffffffe00027836 */ /* 0x001fe20000000000 */
[----:B------:R-:W-:-:S05]  /*0240*/  IABS R0, R4 ;  /* 0x0000000400007213 */ /* 0x000fca0000000000 */
[----:B------:R0:W1:Y:S01]  /*0250*/  F2I.FTZ.U32.TRUNC.NTZ R3, R2 ;  /* 0x0000000200037305 */ /* 0x000062000021f000 */
[----:B------:R-:W-:Y:S02]  /*0260*/  IMAD.MOV R0, RZ, RZ, -R0 ;  /* 0x000000ffff007224 */ /* 0x000fe400078e0a00 */
[----:B0-----:R-:W-:Y:S02]  /*0270*/  IMAD.MOV.U32 R2, RZ, RZ, RZ ;  /* 0x000000ffff027224 */ /* 0x001fe400078e00ff */
[----:B-1----:R-:W-:-:S04]  /*0280*/  IMAD.MOV R6, RZ, RZ, -R3 ;  /* 0x000000ffff067224 */ /* 0x002fc800078e0a03 */
[----:B------:R-:W-:-:S04]  /*0290*/  IMAD R9, R6, R7, RZ ;  /* 0x0000000706097224 */ /* 0x000fc800078e02ff */
[----:B------:R-:W-:-:S06]  /*02a0*/  IMAD.HI.U32 R2, R3, R9, R2 ;  /* 0x0000000903027227 */ /* 0x000fcc00078e0002 */
[----:B------:R-:W-:-:S04]  /*02b0*/  IMAD.HI.U32 R2, R2, R11, RZ ;  /* 0x0000000b02027227 */ /* 0x000fc800078e00ff */
[----:B------:R-:W-:-:S05]  /*02c0*/  IMAD R0, R2, R0, R11 ;  /* 0x0000000002007224 */ /* 0x000fca00078e020b */
[----:B------:R-:W-:-:S13]  /*02d0*/  ISETP.GT.U32.AND P1, PT, R7, R0, PT ;  /* 0x000000000700720c */ /* 0x000fda0003f24070 */
[----:B------:R-:W-:Y:S02]  /*02e0*/  @!P1 IMAD.IADD R0, R0, 0x1, -R7 ;  /* 0x0000000100009824 */ /* 0x000fe400078e0a07 */
[----:B------:R-:W-:Y:S01]  /*02f0*/  @!P1 VIADD R2, R2, 0x1 ;  /* 0x0000000102029836 */ /* 0x000fe20000000000 */
[----:B------:R-:W-:Y:S02]  /*0300*/  ISETP.NE.AND P1, PT, R4, RZ, PT ;  /* 0x000000ff0400720c */ /* 0x000fe40003f25270 */
[----:B------:R-:W-:Y:S02]  /*0310*/  ISETP.GE.U32.AND P0, PT, R0, R7, PT ;  /* 0x000000070000720c */ /* 0x000fe40003f06070 */
[----:B------:R-:W-:-:S04]  /*0320*/  LOP3.LUT R0, R5, R4, RZ, 0x3c, !PT ;  /* 0x0000000405007212 */ /* 0x000fc800078e3cff */
[----:B------:R-:W-:Y:S01]  /*0330*/  ISETP.GE.AND P2, PT, R0, RZ, PT ;  /* 0x000000ff0000720c */ /* 0x000fe20003f46270 */
[----:B------:R-:W-:-:S05]  /*0340*/  VIADD R0, R14, 0xff ;  /* 0x000000ff0e007836 */ /* 0x000fca0000000000 */
[----:B------:R-:W-:Y:S01]  /*0350*/  SHF.R.S32.HI R3, RZ, 0x1f, R0 ;  /* 0x0000001fff037819 */ /* 0x000fe20000011400 */
[----:B------:R-:W-:-:S03]  /*0360*/  @P0 VIADD R2, R2, 0x1 ;  /* 0x0000000102020836 */ /* 0x000fc60000000000 */
[----:B------:R-:W-:-:S03]  /*0370*/  LEA.HI R3, R3, R0, RZ, 0x8 ;  /* 0x0000000003037211 */ /* 0x000fc600078f40ff */
[----:B------:R-:W-:Y:S01]  /*0380*/  @!P2 IMAD.MOV R2, RZ, RZ, -R2 ;  /* 0x000000ffff02a224 */ /* 0x000fe200078e0a02 */
[----:B------:R-:W-:-:S05]  /*0390*/  @!P1 LOP3.LUT R2, RZ, R4, RZ, 0x33, !PT ;  /* 0x00000004ff029212 */ /* 0x000fca00078e33ff */
[----:B------:R-:W-:Y:S02]  /*03a0*/  IMAD.SHL.U32 R8, R2, 0x8, RZ ;  /* 0x0000000802087824 */ /* 0x000fe400078e00ff */
[----:B------:R-:W-:-:S03]  /*03b0*/  IMAD.MOV R2, RZ, RZ, -R2 ;  /* 0x000000ffff027224 */ /* 0x000fc600078e0a02 */
[----:B------:R-:W-:Y:S01]  /*03c0*/  LEA.HI.SX32 R3, R3, -R8, 0x18 ;  /* 0x8000000803037211 */ /* 0x000fe200078fc2ff */
[----:B------:R-:W-:-:S03]  /*03d0*/  IMAD R4, R4, R2, R5 ;  /* 0x0000000204047224 */ /* 0x000fc600078e0205 */
[----:B------:R-:W-:Y:S02]  /*03e0*/  VIMNMX R11, R3, 0x8, PT ;  /* 0x00000008030b7848 */ /* 0x000fe40003fe0100 */
[----:B------:R-:W-:Y:S02]  /*03f0*/  IABS R9, R4 ;  /* 0x0000000400097213 */ /* 0x000fe40000000000 */
[----:B------:R-:W-:-:S04]  /*0400*/  IABS R7, R11 ;  /* 0x0000000b00077213 */ /* 0x000fc80000000000 */
[----:B------:R-:W0:Y:S08]  /*0410*/  I2F.RP R0, R7 ;  /* 0x0000000700007306 */ /* 0x000e300000209400 */
[----:B0-----:R-:W0:Y:S02]  /*0420*/  MUFU.RCP R0, R0 ;  /* 0x0000000000007308 */ /* 0x001e240000001000 */
[----:B0-----:R-:W-:-:S06]  /*0430*/  VIADD R3, R0, 0xffffffe ;  /* 0x0ffffffe00037836 */ /* 0x001fcc0000000000 */
[----:B------:R-:W0:Y:S02]  /*0440*/  F2I.FTZ.U32.TRUNC.NTZ R3, R3 ;  /* 0x0000000300037305 */ /* 0x000e24000021f000 */
[----:B0-----:R-:W-:-:S04]  /*0450*/  IMAD.MOV R6, RZ, RZ, -R3 ;  /* 0x000000ffff067224 */ /* 0x001fc800078e0a03 */
[----:B------:R-:W-:Y:S01]  /*0460*/  IMAD.MOV.U32 R2, RZ, RZ, R6 ;  /* 0x000000ffff027224 */ /* 0x000fe200078e0006 */
[----:B------:R-:W-:-:S03]  /*0470*/  IABS R6, R11 ;  /* 0x0000000b00067213 */ /* 0x000fc60000000000 */
[----:B------:R-:W-:Y:S02]  /*0480*/  IMAD R5, R2, R7, RZ ;  /* 0x0000000702057224 */ /* 0x000fe400078e02ff */
[----:B------:R-:W-:Y:S02]  /*0490*/  IMAD.MOV.U32 R2, RZ, RZ, RZ ;  /* 0x000000ffff027224 */ /* 0x000fe400078e00ff */
[----:B------:R-:W-:Y:S02]  /*04a0*/  IMAD.MOV R0, RZ, RZ, -R6 ;  /* 0x000000ffff007224 */ /* 0x000fe400078e0a06 */
[----:B------:R-:W-:-:S04]  /*04b0*/  IMAD.HI.U32 R2, R3, R5, R2 ;  /* 0x0000000503027227 */ /* 0x000fc800078e0002 */
[----:B------:R-:W-:Y:S02]  /*04c0*/  IMAD.SHL.U32 R6, R12, 0x40, RZ ;  /* 0x000000400c067824 */ /* 0x000fe400078e00ff */
[----:B------:R-:W-:-:S03]  /*04d0*/  IMAD.HI.U32 R2, R2, R9, RZ ;  /* 0x0000000902027227 */ /* 0x000fc600078e00ff */
[----:B------:R-:W-:Y:S01]  /*04e0*/  LOP3.LUT R3, R6, 0x80, RZ, 0xc0, !PT ;  /* 0x0000008006037812 */ /* 0x000fe200078ec0ff */
[----:B------:R-:W-:-:S05]  /*04f0*/  IMAD R0, R2, R0, R9 ;  /* 0x0000000002007224 */ /* 0x000fca00078e0209 */
[----:B------:R-:W-:-:S13]  /*0500*/  ISETP.GT.U32.AND P1, PT, R7, R0, PT ;  /* 0x000000000700720c */ /* 0x000fda0003f24070 */
[----:B------:R-:W-:Y:S02]  /*0510*/  @!P1 IMAD.IADD R0, R0, 0x1, -R7 ;  /* 0x0000000100009824 */ /* 0x000fe400078e0a07 */
[----:B------:R-:W-:Y:S01]  /*0520*/  @!P1 VIADD R2, R2, 0x1 ;  /* 0x0000000102029836 */ /* 0x000fe20000000000 */
[----:B------:R-:W-:Y:S02]  /*0530*/  ISETP.NE.AND P1, PT, R11, RZ, PT ;  /* 0x000000ff0b00720c */ /* 0x000fe40003f25270 */
[----:B------:R-:W-:Y:S02]  /*0540*/  ISETP.GE.U32.AND P0, PT, R0, R7, PT ;  /* 0x000000070000720c */ /* 0x000fe40003f06070 */
[----:B------:R-:W-:-:S04]  /*0550*/  LOP3.LUT R0, R4, R11, RZ, 0x3c, !PT ;  /* 0x0000000b04007212 */ /* 0x000fc800078e3cff */
[----:B------:R-:W-:-:S07]  /*0560*/  ISETP.GE.AND P2, PT, R0, RZ, PT ;  /* 0x000000ff0000720c */ /* 0x000fce0003f46270 */
[----:B------:R-:W-:-:S06]  /*0570*/  @P0 VIADD R2, R2, 0x1 ;  /* 0x0000000102020836 */ /* 0x000fcc0000000000 */
[----:B------:R-:W-:Y:S01]  /*0580*/  @!P2 IMAD.MOV R2, RZ, RZ, -R2 ;  /* 0x000000ffff02a224 */ /* 0x000fe200078e0a02 */
[----:B------:R-:W-:-:S05]  /*0590*/  @!P1 LOP3.LUT R2, RZ, R11, RZ, 0x33, !PT ;  /* 0x0000000bff029212 */ /* 0x000fca00078e33ff */
[----:B------:R-:W-:Y:S02]  /*05a0*/  IMAD.MOV R0, RZ, RZ, -R2 ;  /* 0x000000ffff007224 */ /* 0x000fe400078e0a02 */
[----:B------:R-:W-:Y:S02]  /*05b0*/  IMAD.SHL.U32 R228, R2, 0x80, RZ ;  /* 0x0000008002e47824 */ /* 0x000fe400078e00ff */
[----:B------:R-:W-:Y:S01]  /*05c0*/  IMAD R0, R11, R0, R4 ;  /* 0x000000000b007224 */ /* 0x000fe200078e0204 */
[----:B------:R-:W-:Y:S02]  /*05d0*/  MOV R4, 0x400 ;  /* 0x0000040000047802 */ /* 0x000fe40000000f00 */
[----:B------:R-:W-:Y:S01]  /*05e0*/  CS2R R10, SRZ ;  /* 0x00000000000a7805 */ /* 0x000fe2000001ff00 */
[----:B------:R-:W-:Y:S01]  /*05f0*/  IMAD.IADD R0, R8, 0x1, R0 ;  /* 0x0000000108007824 */ /* 0x000fe200078e0200 */
[----:B------:R-:W-:Y:S02]  /*0600*/  R2UR UR12, R4 ;  /* 0x00000000040c72ca */ /* 0x000fe400000e0000 */
[----:B------:R-:W-:Y:S01]  /*0610*/  CS2R R8, SRZ ;  /* 0x0000000000087805 */ /* 0x000fe2000001ff00 */
[----:B------:R-:W-:-:S02]  /*0620*/  IMAD R0, R0, 0x100, R3 ;  /* 0x0000010000007824 */ /* 0x000fc400078e0203 */
[----:B------:R-:W0:Y:S02]  /*0630*/  LDC R3, c[0x0][0x230] ;  /* 0x00008c00ff037b82 */ /* 0x000e240000000800 */
[----:B------:R-:W-:-:S06]  /*0640*/  IMAD.IADD R227, R227, 0x1, R0 ;  /* 0x00000001e3e37824 */ /* 0x000fcc00078e0200 */
[----:B------:R-:W-:Y:S01]  /*0650*/  ULEA UR12, UR4, UR12, 0x18 ;  /* 0x0000000c040c7291 */ /* 0x000fe2000f8ec03f */
[----:B0-----:R-:W-:-:S05]  /*0660*/  VIADD R0, R3, 0x3f ;  /* 0x0000003f03007836 */ /* 0x001fca0000000000 */
[----:B------:R-:W-:-:S13]  /*0670*/  ISETP.GE.AND P0, PT, R0, 0x40, PT ;  /* 0x000000400000780c */ /* 0x000fda0003f06270 */
[----:B------:R-:W-:Y:S05]  /*0680*/  @!P0 BRA `(.L_x_0) ;  /* 0x0000005400388947 */ /* 0x000fea0003800000 */
[----:B------:R-:W-:Y:S01]  /*0690*/  IABS R17, R14 ;  /* 0x0000000e00117213 */ /* 0x000fe20000000000 */
[----:B------:R-:W-:Y:S01]  /*06a0*/  ULDC UR4, c[0x0][0x234] ;  /* 0x00008d0000047ab9 */ /* 0x000fe20000000800 */
[----:B------:R-:W-:Y:S01]  /*06b0*/  IABS R3, R15 ;  /* 0x0000000f00037213 */ /* 0x000fe20000000000 */
[----:B------:R-:W-:Y:S01]  /*06c0*/  ULDC.64 UR16, c[0x0][0x210] ;  /* 0x0000840000107ab9 */ /* 0x000fe20000000a00 */
[----:B------:R-:W0:Y:S01]  /*06d0*/  I2F.RP R2, R17 ;  /* 0x0000001100027306 */ /* 0x000e220000209400 */
[----:B------:R-:W-:Y:S01]  /*06e0*/  SHF.R.U32.HI R11, RZ, 0x6, R88 ;  /* 0x00000006ff0b7819 */ /* 0x000fe20000011658 */
[----:B------:R-:W1:Y:S01]  /*06f0*/  LDC R230, c[0x0][0x238] ;  /* 0x00008e00ffe67b82 */ /* 0x000e620000000800 */
[----:B------:R-:W-:Y:S02]  /*0700*/  LOP3.LUT R13, R88, 0x40, RZ, 0xc0, !PT ;  /* 0x00000040580d7812 */ /* 0x000fe400078ec0ff */
[----:B------:R-:W-:Y:S02]  /*0710*/  CS2R R70, SRZ ;  /* 0x0000000000467805 */ /* 0x000fe4000001ff00 */
[----:B------:R-:W-:-:S02]  /*0720*/  SGXT.U32 R11, R11, 0x1 ;  /* 0x000000010b0b781a */ /* 0x000fc40000000000 */
[----:B------:R-:W-:Y:S02]  /*0730*/  CS2R R72, SRZ ;  /* 0x0000000000487805 */ /* 0x000fe4000001ff00 */
[----:B------:R-:W-:Y:S01]  /*0740*/  ISETP.GE.AND P4, PT, R227, RZ, PT ;  /* 0x000000ffe300720c */ /* 0x000fe20003f86270 */
[----:B------:R-:W2:Y:S01]  /*0750*/  I2F.RP R8, R3 ;  /* 0x0000000300087306 */ /* 0x000ea20000209400 */
[----:B------:R-:W-:Y:S02]  /*0760*/  LOP3.LUT R11, R11, 0x40, R6, 0xf8, !PT ;  /* 0x000000400b0b7812 */ /* 0x000fe400078ef806 */
[----:B------:R-:W-:Y:S02]  /*0770*/  CS2R R74, SRZ ;  /* 0x00000000004a7805 */ /* 0x000fe4000001ff00 */
[----:B------:R-:W-:Y:S02]  /*0780*/  ISETP.NE.AND P2, PT, R14, RZ, PT ;  /* 0x000000ff0e00720c */ /* 0x000fe40003f45270 */
[----:B------:R-:W-:-:S02]  /*0790*/  CS2R R76, SRZ ;  /* 0x00000000004c7805 */ /* 0x000fc4000001ff00 */
[----:B------:R-:W-:Y:S02]  /*07a0*/  LOP3.LUT R23, R228, R11, RZ, 0xfc, !PT ;  /* 0x0000000be4177212 */ /* 0x000fe400078efcff */
[----:B------:R-:W-:Y:S02]  /*07b0*/  CS2R R78, SRZ ;  /* 0x00000000004e7805 */ /* 0x000fe4000001ff00 */
[----:B------:R-:W-:Y:S01]  /*07c0*/  CS2R R80, SRZ ;  /* 0x0000000000507805 */ /* 0x000fe2000001ff00 */
[----:B0-----:R-:W0:Y:S01]  /*07d0*/  MUFU.RCP R2, R2 ;  /* 0x0000000200027308 */ /* 0x001e220000001000 */
[C---:B------:R-:W-:Y:S02]  /*07e0*/  LOP3.LUT R20, R23.reuse, 0x34, RZ, 0xfc, !PT ;  /* 0x0000003417147812 */ /* 0x040fe400078efcff */
[----:B------:R-:W-:Y:S02]  /*07f0*/  CS2R R82, SRZ ;  /* 0x0000000000527805 */ /* 0x000fe4000001ff00 */
[----:B------:R-:W-:-:S02]  /*0800*/  LOP3.LUT R25, R23, 0x2c, RZ, 0xfc, !PT ;  /* 0x0000002c17197812 */ /* 0x000fc400078efcff */
[----:B------:R-:W-:Y:S02]  /*0810*/  CS2R R84, SRZ ;  /* 0x0000000000547805 */ /* 0x000fe4000001ff00 */
[----:B------:R-:W-:Y:S02]  /*0820*/  IABS R18, R20 ;  /* 0x0000001400127213 */ /* 0x000fe40000000000 */
[----:B------:R-:W-:Y:S02]  /*0830*/  CS2R R86, SRZ ;  /* 0x0000000000567805 */ /* 0x000fe4000001ff00 */
[----:B------:R-:W-:Y:S01]  /*0840*/  IABS R26, R25 ;  /* 0x00000019001a7213 */ /* 0x000fe20000000000 */
[----:B--2---:R-:W2:Y:S01]  /*0850*/  MUFU.RCP R8, R8 ;  /* 0x0000000800087308 */ /* 0x004ea20000001000 */
[C---:B------:R-:W-:Y:S01]  /*0860*/  LOP3.LUT R27, R23.reuse, 0xc, RZ, 0xfc, !PT ;  /* 0x0000000c171b7812 */ /* 0x040fe200078efcff */
[C---:B-1----:R-:W-:Y:S01]  /*0870*/  IMAD.SHL.U32 R229, R230.reuse, 0x40, RZ ;  /* 0x00000040e6e57824 */ /* 0x042fe200078e00ff */
[C---:B------:R-:W-:Y:S01]  /*0880*/  LOP3.LUT R29, R23.reuse, 0xa, RZ, 0xfc, !PT ;  /* 0x0000000a171d7812 */ /* 0x040fe200078efcff */
[C---:B------:R-:W-:Y:S01]  /*0890*/  IMAD R252, R230.reuse, 0x17, RZ ;  /* 0x00000017e6fc7824 */ /* 0x040fe200078e02ff */
[----:B------:R-:W-:Y:S01]  /*08a0*/  IABS R58, R27 ;  /* 0x0000001b003a7213 */ /* 0x000fe20000000000 */
[C---:B------:R-:W-:Y:S01]  /*08b0*/  IMAD R251, R230.reuse, 0x16, RZ ;  /* 0x00000016e6fb7824 */ /* 0x040fe200078e02ff */
[C---:B------:R-:W-:Y:S01]  /*08c0*/  LOP3.LUT R31, R23.reuse, 0x8, RZ, 0xfc, !PT ;  /* 0x00000008171f7812 */ /* 0x040fe200078efcff */
[----:B------:R-:W-:Y:S01]  /*08d0*/  IMAD R250, R230, 0x15, RZ ;  /* 0x00000015e6fa7824 */ /* 0x000fe200078e02ff */
[----:B------:R-:W-:Y:S01]  /*08e0*/  IABS R60, R29 ;  /* 0x0000001d003c7213 */ /* 0x000fe20000000000 */
[----:B0-----:R-:W-:Y:S01]  /*08f0*/  VIADD R4, R2, 0xffffffe ;  /* 0x0ffffffe02047836 */ /* 0x001fe20000000000 */
[----:B------:R-:W-:Y:S01]  /*0900*/  IABS R2, R227 ;  /* 0x000000e300027213 */ /* 0x000fe20000000000 */
[C---:B------:R-:W-:Y:S01]  /*0910*/  IMAD R249, R230.reuse, 0x14, RZ ;  /* 0x00000014e6f97824 */ /* 0x040fe200078e02ff */
[----:B------:R-:W-:Y:S01]  /*0920*/  IABS R62, R31 ;  /* 0x0000001f003e7213 */ /* 0x000fe20000000000 */
[----:B------:R0:W1:Y:S01]  /*0930*/  F2I.FTZ.U32.TRUNC.NTZ R5, R4 ;  /* 0x0000000400057305 */ /* 0x000062000021f000 */
[C---:B------:R-:W-:Y:S01]  /*0940*/  LOP3.LUT R33, R23.reuse, 0x6, RZ, 0xfc, !PT ;  /* 0x0000000617217812 */ /* 0x040fe200078efcff */
[----:B------:R-:W-:Y:S01]  /*0950*/  IMAD R248, R230, 0x13, RZ ;  /* 0x00000013e6f87824 */ /* 0x000fe200078e02ff */
[C---:B------:R-:W-:Y:S01]  /*0960*/  LOP3.LUT R35, R23.reuse, 0x4, RZ, 0xfc, !PT ;  /* 0x0000000417237812 */ /* 0x040fe200078efcff */
[----:B--2---:R-:W-:Y:S01]  /*0970*/  VIADD R7, R8, 0xffffffe ;  /* 0x0ffffffe08077836 */ /* 0x004fe20000000000 */
[----:B------:R-:W-:Y:S01]  /*0980*/  LOP3.LUT R37, R23, 0x2, RZ, 0xfc, !PT ;  /* 0x0000000217257812 */ /* 0x000fe200078efcff */
[C---:B------:R-:W-:Y:S01]  /*0990*/  IMAD R247, R230.reuse, 0x12, RZ ;  /* 0x00000012e6f77824 */ /* 0x040fe200078e02ff */
[----:B------:R-:W-:Y:S01]  /*09a0*/  IABS R68, R23 ;  /* 0x0000001700447213 */ /* 0x000fe20000000000 */
[C---:B------:R-:W-:Y:S01]  /*09b0*/  IMAD R246, R230.reuse, 0x11, RZ ;  /* 0x00000011e6f67824 */ /* 0x040fe200078e02ff */
[----:B------:R-:W-:Y:S01]  /*09c0*/  IABS R66, R37 ;  /* 0x0000002500427213 */ /* 0x000fe20000000000 */
[----:B0-----:R-:W-:Y:S01]  /*09d0*/  IMAD.MOV.U32 R4, RZ, RZ, RZ ;  /* 0x000000ffff047224 */ /* 0x001fe200078e00ff */
[----:B------:R-:W0:Y:S01]  /*09e0*/  F2I.FTZ.U32.TRUNC.NTZ R7, R7 ;  /* 0x0000000700077305 */ /* 0x000e22000021f000 */
[C---:B------:R-:W-:Y:S01]  /*09f0*/  IMAD.SHL.U32 R245, R230.reuse, 0x10, RZ ;  /* 0x00000010e6f57824 */ /* 0x040fe200078e00ff */
[----:B------:R-:W-:Y:S01]  /*0a00*/  UMOV UR7, 0x40000040 ;  /* 0x4000004000077882 */ /* 0x000fe20000000000 */
[----:B------:R-:W-:-:S02]  /*0a10*/  IMAD R244, R230, 0xf, RZ ;  /* 0x0000000fe6f47824 */ /* 0x000fc400078e02ff */
[--C-:B-1----:R-:W-:Y:S02]  /*0a20*/  IMAD.MOV R10, RZ, RZ, -R5.reuse ;  /* 0x000000ffff0a7224 */ /* 0x102fe400078e0a05 */
[----:B------:R-:W-:Y:S02]  /*0a30*/  IMAD R243, R230, 0xe, RZ ;  /* 0x0000000ee6f37824 */ /* 0x000fe400078e02ff */
[----:B------:R-:W-:Y:S01]  /*0a40*/  IMAD R9, R10, R17, RZ ;  /* 0x000000110a097224 */ /* 0x000fe200078e02ff */
[----:B------:R-:W-:Y:S01]  /*0a50*/  LOP3.LUT R10, R23, 0x3e, RZ, 0xfc, !PT ;  /* 0x0000003e170a7812 */ /* 0x000fe200078efcff */
[----:B------:R-:W-:Y:S02]  /*0a60*/  IMAD R242, R230, 0xd, RZ ;  /* 0x0000000de6f27824 */ /* 0x000fe400078e02ff */
[----:B------:R-:W-:Y:S01]  /*0a70*/  IMAD.HI.U32 R5, R5, R9, R4 ;  /* 0x0000000905057227 */ /* 0x000fe200078e0004 */
[----:B------:R-:W-:Y:S02]  /*0a80*/  SHF.R.S32.HI R9, RZ, 0x1f, R0 ;  /* 0x0000001fff097819 */ /* 0x000fe40000011400 */
[----:B------:R-:W-:Y:S01]  /*0a90*/  IABS R8, R10 ;  /* 0x0000000a00087213 */ /* 0x000fe20000000000 */
[----:B0-----:R-:W-:Y:S01]  /*0aa0*/  IMAD.MOV R6, RZ, RZ, -R7 ;  /* 0x000000ffff067224 */ /* 0x001fe200078e0a07 */
[----:B------:R-:W-:Y:S01]  /*0ab0*/  ISETP.GE.AND P3, PT, R10, RZ, PT ;  /* 0x000000ff0a00720c */ /* 0x000fe20003f66270 */
[----:B------:R-:W-:-:S04]  /*0ac0*/  IMAD.HI.U32 R5, R5, R2, RZ ;  /* 0x0000000205057227 */ /* 0x000fc800078e00ff */
[----:B------:R-:W-:Y:S01]  /*0ad0*/  IMAD.MOV R4, RZ, RZ, -R5 ;  /* 0x000000ffff047224 */ /* 0x000fe200078e0a05 */
[----:B------:R-:W-:Y:S01]  /*0ae0*/  LEA.HI R5, R9, R0, RZ, 0x6 ;  /* 0x0000000009057211 */ /* 0x000fe200078f30ff */
[----:B------:R-:W-:Y:S01]  /*0af0*/  IMAD.SHL.U32 R0, R88, 0x2, RZ ;  /* 0x0000000258007824 */ /* 0x000fe200078e00ff */
[----:B------:R-:W-:Y:S01]  /*0b00*/  SHF.R.S32.HI R9, RZ, 0x6, R88 ;  /* 0x00000006ff097819 */ /* 0x000fe20000011458 */
[C---:B------:R-:W-:Y:S01]  /*0b10*/  IMAD R4, R17.reuse, R4, R2 ;  /* 0x0000000411047224 */ /* 0x040fe200078e0202 */
[----:B------:R-:W-:Y:S01]  /*0b20*/  SHF.R.S32.HI R5, RZ, 0x6, R5 ;  /* 0x00000006ff057819 */ /* 0x000fe20000011405 */
[----:B------:R-:W-:Y:S01]  /*0b30*/  IMAD R11, R6, R3, RZ ;  /* 0x00000003060b7224 */ /* 0x000fe200078e02ff */
[----:B------:R-:W-:Y:S01]  /*0b40*/  LOP3.LUT R0, R0, 0x7e, RZ, 0xc0, !PT ;  /* 0x0000007e00007812 */ /* 0x000fe200078ec0ff */
[----:B------:R-:W-:Y:S01]  /*0b50*/  IMAD.MOV.U32 R6, RZ, RZ, RZ ;  /* 0x000000ffff067224 */ /* 0x000fe200078e00ff */
[----:B------:R-:W-:Y:S01]  /*0b60*/  ISETP.GT.U32.AND P0, PT, R17, R4, PT ;  /* 0x000000041100720c */ /* 0x000fe20003f04070 */
[----:B------:R-:W-:Y:S01]  /*0b70*/  IMAD R241, R230, 0xc, RZ ;  /* 0x0000000ce6f17824 */ /* 0x000fe200078e02ff */
[----:B------:R-:W-:Y:S01]  /*0b80*/  SGXT R9, R9, 0x1 ;  /* 0x000000010909781a */ /* 0x000fe20000000200 */
[----:B------:R-:W-:-:S02]  /*0b90*/  IMAD R2, R13, 0x80, R0 ;  /* 0x000000800d027824 */ /* 0x000fc400078e0200 */
[----:B------:R-:W-:Y:S01]  /*0ba0*/  IMAD.HI.U32 R6, R7, R11, R6 ;  /* 0x0000000b07067227 */ /* 0x000fe200078e0006 */
[----:B------:R-:W-:Y:S02]  /*0bb0*/  LOP3.LUT R0, R0, 0x90, R9, 0x78, !PT ;  /* 0x0000009000007812 */ /* 0x000fe400078e7809 */
[C---:B------:R-:W-:Y:S01]  /*0bc0*/  LOP3.LUT R9, R23.reuse, 0x3c, RZ, 0xfc, !PT ;  /* 0x0000003c17097812 */ /* 0x040fe200078efcff */
[----:B------:R-:W-:Y:S01]  /*0bd0*/  IMAD.U32 R13, RZ, RZ, UR12 ;  /* 0x0000000cff0d7e24 */ /* 0x000fe2000f8e00ff */
[----:B------:R-:W-:Y:S01]  /*0be0*/  LOP3.LUT R11, R23, 0x3a, RZ, 0xfc, !PT ;  /* 0x0000003a170b7812 */ /* 0x000fe200078efcff */
[----:B------:R-:W-:Y:S01]  /*0bf0*/  IMAD.HI.U32 R7, R6, R8, RZ ;  /* 0x0000000806077227 */ /* 0x000fe200078e00ff */
[----:B------:R-:W-:Y:S02]  /*0c00*/  IABS R10, R9 ;  /* 0x00000009000a7213 */ /* 0x000fe40000000000 */
[----:B------:R-:W-:Y:S01]  /*0c10*/  IABS R12, R11 ;  /* 0x0000000b000c7213 */ /* 0x000fe20000000000 */
[----:B------:R-:W-:Y:S01]  /*0c20*/  @!P0 IMAD.IADD R4, R4, 0x1, -R17 ;  /* 0x0000000104048824 */ /* 0x000fe200078e0a11 */
[----:B------:R-:W-:Y:S01]  /*0c30*/  ISETP.GE.AND P0, PT, R9, RZ, PT ;  /* 0x000000ff0900720c */ /* 0x000fe20003f06270 */
[----:B------:R-:W-:Y:S01]  /*0c40*/  IMAD.MOV R9, RZ, RZ, -R7 ;  /* 0x000000ffff097224 */ /* 0x000fe200078e0a07 */
[----:B------:R-:W-:Y:S01]  /*0c50*/  ISETP.GE.AND P1, PT, R11, RZ, PT ;  /* 0x000000ff0b00720c */ /* 0x000fe20003f26270 */
[----:B------:R-:W-:Y:S01]  /*0c60*/  IMAD.HI.U32 R7, R6, R10, RZ ;  /* 0x0000000a06077227 */ /* 0x000fe200078e00ff */
[----:B------:R-:W-:-:S02]  /*0c70*/  ISETP.GT.U32.AND P5, PT, R17, R4, PT ;  /* 0x000000041100720c */ /* 0x000fc40003fa4070 */
[C---:B------:R-:W-:Y:S01]  /*0c80*/  LOP3.LUT R225, R2.reuse, 0x10, RZ, 0x3c, !PT ;  /* 0x0000001002e17812 */ /* 0x040fe200078e3cff */
[C---:B------:R-:W-:Y:S01]  /*0c90*/  IMAD R8, R3.reuse, R9, R8 ;  /* 0x0000000903087224 */ /* 0x040fe200078e0208 */
[C---:B------:R-:W-:Y:S01]  /*0ca0*/  LOP3.LUT R224, R2.reuse, 0x20, RZ, 0x3c, !PT ;  /* 0x0000002002e07812 */ /* 0x040fe200078e3cff */
[----:B------:R-:W-:Y:S01]  /*0cb0*/  IMAD.MOV R11, RZ, RZ, -R7 ;  /* 0x000000ffff0b7224 */ /* 0x000fe200078e0a07 */
[----:B------:R-:W-:Y:S01]  /*0cc0*/  LOP3.LUT R223, R2, 0x30, RZ, 0x3c, !PT ;  /* 0x0000003002df7812 */ /* 0x000fe200078e3cff */
[----:B------:R-:W-:Y:S01]  /*0cd0*/  IMAD.HI.U32 R7, R6, R12, RZ ;  /* 0x0000000c06077227 */ /* 0x000fe200078e00ff */
[C---:B------:R-:W-:Y:S02]  /*0ce0*/  LOP3.LUT R222, R2.reuse, 0x40, RZ, 0x3c, !PT ;  /* 0x0000004002de7812 */ /* 0x040fe400078e3cff */
[C---:B------:R-:W-:Y:S01]  /*0cf0*/  LOP3.LUT R220, R2.reuse, 0x50, RZ, 0x3c, !PT ;  /* 0x0000005002dc7812 */ /* 0x040fe200078e3cff */
[C---:B------:R-:W-:Y:S01]  /*0d00*/  IMAD R10, R3.reuse, R11, R10 ;  /* 0x0000000b030a7224 */ /* 0x040fe200078e020a */
[----:B------:R-:W-:Y:S01]  /*0d10*/  LOP3.LUT R219, R2, 0x60, RZ, 0x3c, !PT ;  /* 0x0000006002db7812 */ /* 0x000fe200078e3cff */
[----:B------:R-:W-:Y:S01]  /*0d20*/  @!P5 IMAD.IADD R4, R4, 0x1, -R17 ;  /* 0x000000010404d824 */ /* 0x000fe200078e0a11 */
[C---:B------:R-:W-:Y:S01]  /*0d30*/  ISETP.GT.U32.AND P5, PT, R3.reuse, R8, PT ;  /* 0x000000080300720c */ /* 0x040fe20003fa4070 */
[----:B------:R-:W-:Y:S01]  /*0d40*/  IMAD.MOV R7, RZ, RZ, -R7 ;  /* 0x000000ffff077224 */ /* 0x000fe200078e0a07 */
[----:B------:R-:W-:Y:S01]  /*0d50*/  ISETP.GT.U32.AND P6, PT, R3, R10, PT ;  /* 0x0000000a0300720c */ /* 0x000fe20003fc4070 */
[----:B------:R-:W-:Y:S01]  /*0d60*/  VIADD R9, R13, 0x4000 ;  /* 0x000040000d097836 */ /* 0x000fe20000000000 */
[----:B------:R-:W-:Y:S01]  /*0d70*/  LOP3.LUT R13, R23, 0x38, RZ, 0xfc, !PT ;  /* 0x00000038170d7812 */ /* 0x000fe200078efcff */
[----:B------:R-:W-:Y:S01]  /*0d80*/  IMAD R12, R3, R7, R12 ;  /* 0x00000007030c7224 */ /* 0x000fe200078e020c */
[----:B------:R-:W-:Y:S01]  /*0d90*/  LOP3.LUT R17, R23, 0x36, RZ, 0xfc, !PT ;  /* 0x0000003617117812 */ /* 0x000fe200078efcff */
[----:B------:R-:W-:Y:S01]  /*0da0*/  @!P4 IMAD.MOV R4, RZ, RZ, -R4 ;  /* 0x000000ffff04c224 */ /* 0x000fe200078e0a04 */
[----:B------:R-:W-:Y:S01]  /*0db0*/  IABS R7, R13 ;  /* 0x0000000d00077213 */ /* 0x000fe20000000000 */
[----:B------:R-:W-:Y:S01]  /*0dc0*/  IMAD.MOV.U32 R11, RZ, RZ, RZ ;  /* 0x000000ffff0b7224 */ /* 0x000fe200078e00ff */
[----:B------:R-:W-:Y:S01]  /*0dd0*/  @!P2 LOP3.LUT R4, RZ, R14, RZ, 0x33, !PT ;  /* 0x0000000eff04a212 */ /* 0x000fe200078e33ff */
[----:B------:R-:W-:Y:S01]  /*0de0*/  IMAD R240, R230, 0xb, RZ ;  /* 0x0000000be6f07824 */ /* 0x000fe200078e02ff */
[C---:B------:R-:W-:Y:S01]  /*0df0*/  ISETP.GT.U32.AND P2, PT, R3.reuse, R12, PT ;  /* 0x0000000c0300720c */ /* 0x040fe20003f44070 */
[----:B------:R-:W-:Y:S01]  /*0e00*/  @!P5 IMAD.IADD R8, R8, 0x1, -R3 ;  /* 0x000000010808d824 */ /* 0x000fe200078e0a03 */
[----:B------:R-:W-:Y:S01]  /*0e10*/  SHF.R.U32.HI R9, RZ, 0x4, R9 ;  /* 0x00000004ff097819 */ /* 0x000fe20000011609 */
[----:B------:R-:W-:Y:S01]  /*0e20*/  @!P6 IMAD.IADD R10, R10, 0x1, -R3 ;  /* 0x000000010a0ae824 */ /* 0x000fe200078e0a03 */
[----:B------:R-:W-:Y:S01]  /*0e30*/  IABS R16, R17 ;  /* 0x0000001100107213 */ /* 0x000fe20000000000 */
[----:B------:R-:W-:Y:S01]  /*0e40*/  IMAD.MOV.U32 R14, RZ, RZ, R7 ;  /* 0x000000ffff0e7224 */ /* 0x000fe200078e0007 */
[C---:B------:R-:W-:Y:S01]  /*0e50*/  ISETP.GT.U32.AND P6, PT, R3.reuse, R8, PT ;  /* 0x000000080300720c */ /* 0x040fe20003fc4070 */
[----:B------:R-:W-:Y:S01]  /*0e60*/  IMAD R4, R4, UR4, RZ ;  /* 0x0000000404047c24 */ /* 0x000fe2000f8e02ff */
[----:B------:R-:W-:Y:S01]  /*0e70*/  ISETP.GT.U32.AND P5, PT, R3, R10, PT ;  /* 0x0000000a0300720c */ /* 0x000fe20003fa4070 */
[----:B------:R-:W-:Y:S01]  /*0e80*/  IMAD.HI.U32 R7, R6, R14, RZ ;  /* 0x0000000e06077227 */ /* 0x000fe200078e00ff */
[----:B------:R-:W-:Y:S01]  /*0e90*/  SGXT.U32 R9, R9, 0xe ;  /* 0x0000000e0909781a */ /* 0x000fe20000000000 */
[----:B------:R-:W-:Y:S01]  /*0ea0*/  ULDC UR4, c[0x0][0x240] ;  /* 0x0000900000047ab9 */ /* 0x000fe20000000800 */
[----:B------:R-:W-:Y:S01]  /*0eb0*/  LOP3.LUT R218, R2, 0x70, RZ, 0x3c, !PT ;  /* 0x0000007002da7812 */ /* 0x000fe200078e3cff */
[----:B------:R-:W-:Y:S01]  /*0ec0*/  IMAD.MOV R7, RZ, RZ, -R7 ;  /* 0x000000ffff077224 */ /* 0x000fe200078e0a07 */
[C---:B------:R-:W-:Y:S01]  /*0ed0*/  R2UR UR6, R9.reuse ;  /* 0x00000000090672ca */ /* 0x040fe200000e0000 */
[--C-:B------:R-:W-:Y:S01]  /*0ee0*/  @!P2 IMAD.IADD R12, R12, 0x1, -R3.reuse ;  /* 0x000000010c0ca824 */ /* 0x100fe200078e0a03 */
[----:B------:R-:W-:Y:S01]  /*0ef0*/  IADD3 R19, P4, R9, 0x2, RZ ;  /* 0x0000000209137810 */ /* 0x000fe20007f9e0ff */
[----:B------:R-:W-:Y:S01]  /*0f00*/  IMAD R14, R3, R7, R14 ;  /* 0x00000007030e7224 */ /* 0x000fe200078e020e */
[----:B------:R-:W-:Y:S01]  /*0f10*/  ISETP.GE.AND P2, PT, R20, RZ, PT ;  /* 0x000000ff1400720c */ /* 0x000fe20003f46270 */
[----:B------:R-:W-:Y:S01]  /*0f20*/  @!P6 IMAD.IADD R8, R8, 0x1, -R3 ;  /* 0x000000010808e824 */ /* 0x000fe200078e0a03 */
[----:B------:R-:W-:Y:S01]  /*0f30*/  IADD3.X R21, R11, 0x40000040, RZ, P4, !PT ;  /* 0x400000400b157810 */ /* 0x000fe200027fe4ff */
[----:B------:R-:W-:Y:S01]  /*0f40*/  IMAD.HI.U32 R7, R6, R16, RZ ;  /* 0x0000001006077227 */ /* 0x000fe200078e00ff */
[----:B------:R-:W-:-:S02]  /*0f50*/  ISETP.GT.U32.AND P6, PT, R3, R14, PT ;  /* 0x0000000e0300720c */ /* 0x000fc40003fc4070 */
[----:B------:R-:W-:Y:S01]  /*0f60*/  LOP3.LUT R11, R23, 0x32, RZ, 0xfc, !PT ;  /* 0x00000032170b7812 */ /* 0x000fe200078efcff */
[----:B------:R-:W-:Y:S01]  /*0f70*/  @!P3 IMAD.MOV R8, RZ, RZ, -R8 ;  /* 0x000000ffff08b224 */ /* 0x000fe200078e0a08 */
[----:B------:R-:W-:Y:S01]  /*0f80*/  ISETP.GT.U32.AND P3, PT, R3, R12, PT ;  /* 0x0000000c0300720c */ /* 0x000fe20003f64070 */
[----:B------:R-:W-:Y:S01]  /*0f90*/  IMAD.HI.U32 R9, R6, R18, RZ ;  /* 0x0000001206097227 */ /* 0x000fe200078e00ff */
[----:B------:R-:W-:Y:S02]  /*0fa0*/  IABS R20, R11 ;  /* 0x0000000b00147213 */ /* 0x000fe40000000000 */
[----:B------:R-:W-:Y:S01]  /*0fb0*/  ISETP.GE.AND P4, PT, R13, RZ, PT ;  /* 0x000000ff0d00720c */ /* 0x000fe20003f86270 */
[----:B------:R-:W-:Y:S01]  /*0fc0*/  IMAD.MOV R7, RZ, RZ, -R7 ;  /* 0x000000ffff077224 */ /* 0x000fe200078e0a07 */
[----:B------:R-:W-:Y:S01]  /*0fd0*/  LOP3.LUT R13, R23, 0x30, RZ, 0xfc, !PT ;  /* 0x00000030170d7812 */ /* 0x000fe200078efcff */
[----:B------:R-:W-:Y:S01]  /*0fe0*/  @!P5 IMAD.IADD R10, R10, 0x1, -R3 ;  /* 0x000000010a0ad824 */ /* 0x000fe200078e0a03 */
[----:B------:R-:W-:Y:S01]  /*0ff0*/  ISETP.GE.AND P5, PT, R17, RZ, PT ;  /* 0x000000ff1100720c */ /* 0x000fe20003fa6270 */
[----:B------:R-:W-:Y:S01]  /*1000*/  IMAD.MOV R9, RZ, RZ, -R9 ;  /* 0x000000ffff097224 */ /* 0x000fe200078e0a09 */
[----:B------:R-:W-:Y:S01]  /*1010*/  IABS R22, R13 ;  /* 0x0000000d00167213 */ /* 0x000fe20000000000 */
[----:B------:R-:W-:Y:S01]  /*1020*/  IMAD R16, R3, R7, R16 ;  /* 0x0000000703107224 */ /* 0x000fe200078e0210 */
[----:B------:R-:W-:Y:S01]  /*1030*/  LOP3.LUT R17, R23, 0x2e, RZ, 0xfc, !PT ;  /* 0x0000002e17117812 */ /* 0x000fe200078efcff */
[----:B------:R-:W-:Y:S01]  /*1040*/  IMAD R18, R3, R9, R18 ;  /* 0x0000000903127224 */ /* 0x000fe200078e0212 */
[----:B------:R-:W-:Y:S01]  /*1050*/  R2UR UR10, R19 ;  /* 0x00000000130a72ca */ /* 0x000fe200000e0000 */
[----:B------:R-:W-:Y:S01]  /*1060*/  @!P0 IMAD.MOV R10, RZ, RZ, -R10 ;  /* 0x000000ffff0a8224 */ /* 0x000fe200078e0a0a */
[C---:B------:R-:W-:Y:S01]  /*1070*/  ISETP.GT.U32.AND P0, PT, R3.reuse, R16, PT ;  /* 0x000000100300720c */ /* 0x040fe20003f04070 */
[--C-:B------:R-:W-:Y:S01]  /*1080*/  @!P3 IMAD.IADD R12, R12, 0x1, -R3.reuse ;  /* 0x000000010c0cb824 */ /* 0x100fe200078e0a03 */
[----:B------:R-:W-:Y:S01]  /*1090*/  ISETP.GT.U32.AND P3, PT, R3, R18, PT ;  /* 0x000000120300720c */ /* 0x000fe20003f64070 */
[----:B------:R-:W-:Y:S01]  /*10a0*/  @!P6 IMAD.IADD R14, R14, 0x1, -R3 ;  /* 0x000000010e0ee824 */ /* 0x000fe200078e0a03 */
[----:B------:R-:W-:Y:S01]  /*10b0*/  IABS R24, R17 ;  /* 0x0000001100187213 */ /* 0x000fe20000000000 */
[----:B------:R-:W-:Y:S01]  /*10c0*/  IMAD.HI.U32 R7, R6, R20, RZ ;  /* 0x0000001406077227 */ /* 0x000fe200078e00ff */
[----:B------:R-:W-:-:S02]  /*10d0*/  R2UR UR11, R21 ;  /* 0x00000000150b72ca */ /* 0x000fc400000e0000 */
[C---:B------:R-:W-:Y:S01]  /*10e0*/  ISETP.GT.U32.AND P6, PT, R3.reuse, R14, PT ;  /* 0x0000000e0300720c */ /* 0x040fe20003fc4070 */
[----:B------:R-:W-:Y:S01]  /*10f0*/  IMAD.MOV R7, RZ, RZ, -R7 ;  /* 0x000000ffff077224 */ /* 0x000fe200078e0a07 */
[C---:B------:R-:W-:Y:S01]  /*1100*/  LOP3.LUT R217, R0.reuse, 0x20, RZ, 0x3c, !PT ;  /* 0x0000002000d97812 */ /* 0x040fe200078e3cff */
[----:B------:R-:W-:Y:S01]  /*1110*/  @!P1 IMAD.MOV R12, RZ, RZ, -R12 ;  /* 0x000000ffff0c9224 */ /* 0x000fe200078e0a0c */
[----:B------:R-:W-:Y:S01]  /*1120*/  LOP3.LUT R215, R0, 0x40, RZ, 0x3c, !PT ;  /* 0x0000004000d77812 */ /* 0x000fe200078e3cff */
[--C-:B------:R-:W-:Y:S01]  /*1130*/  @!P0 IMAD.IADD R16, R16, 0x1, -R3.reuse ;  /* 0x0000000110108824 */ /* 0x100fe200078e0a03 */
[----:B------:R-:W-:Y:S01]  /*1140*/  LOP3.LUT R214, R0, 0x60, RZ, 0x3c, !PT ;  /* 0x0000006000d67812 */ /* 0x000fe200078e3cff */
[----:B------:R-:W-:Y:S02]  /*1150*/  @!P3 IMAD.IADD R18, R18, 0x1, -R3 ;  /* 0x000000011212b824 */ /* 0x000fe400078e0a03 */
[C---:B------:R-:W-:Y:S01]  /*1160*/  IMAD R20, R3.reuse, R7, R20 ;  /* 0x0000000703147224 */ /* 0x040fe200078e0214 */
[C---:B------:R-:W-:Y:S01]  /*1170*/  ISETP.GT.U32.AND P3, PT, R3.reuse, R16, PT ;  /* 0x000000100300720c */ /* 0x040fe20003f64070 */
[----:B------:R-:W-:Y:S01]  /*1180*/  IMAD.HI.U32 R7, R6, R22, RZ ;  /* 0x0000001606077227 */ /* 0x000fe200078e00ff */
[C---:B------:R-:W-:Y:S01]  /*1190*/  ISETP.GT.U32.AND P1, PT, R3.reuse, R18, PT ;  /* 0x000000120300720c */ /* 0x040fe20003f24070 */
[----:B------:R-:W-:Y:S01]  /*11a0*/  UIADD3.64 UR18, UR10, 0x2, URZ ;  /* 0x000000020a127897 */ /* 0x000fe2000fffe03f */
[----:B------:R-:W-:Y:S01]  /*11b0*/  ISETP.GT.U32.AND P0, PT, R3, R20, PT ;  /* 0x000000140300720c */ /* 0x000fe20003f04070 */
[----:B------:R-:W-:Y:S01]  /*11c0*/  IMAD.MOV R7, RZ, RZ, -R7 ;  /* 0x000000ffff077224 */ /* 0x000fe200078e0a07 */
[----:B------:R-:W-:Y:S01]  /*11d0*/  UIADD3.64 UR22, UR10, 0x4, URZ ;  /* 0x000000040a167897 */ /* 0x000fe2000fffe03f */
[----:B------:R-:W-:Y:S01]  /*11e0*/  @!P6 IMAD.IADD R14, R14, 0x1, -R3 ;  /* 0x000000010e0ee824 */ /* 0x000fe200078e0a03 */
[----:B------:R-:W-:Y:S01]  /*11f0*/  ISETP.GE.AND P6, PT, R11, RZ, PT ;  /* 0x000000ff0b00720c */ /* 0x000fe20003fc6270 */
[----:B------:R-:W-:-:S02]  /*1200*/  IMAD R22, R3, R7, R22 ;  /* 0x0000000703167224 */ /* 0x000fc400078e0216 */
[----:B------:R-:W-:-:S04]  /*1210*/  IMAD.HI.U32 R11, R6, R26, RZ ;  /* 0x0000001a060b7227 */ /* 0x000fc800078e00ff */
[----:B------:R-:W-:Y:S01]  /*1220*/  @!P3 IMAD.IADD R16, R16, 0x1, -R3 ;  /* 0x000000011010b824 */ /* 0x000fe200078e0a03 */
[----:B------:R-:W-:Y:S01]  /*1230*/  ISETP.GT.U32.AND P3, PT, R3, R22, PT ;  /* 0x000000160300720c */ /* 0x000fe20003f64070 */
[----:B------:R-:W-:Y:S02]  /*1240*/  IMAD.MOV R11, RZ, RZ, -R11 ;  /* 0x000000ffff0b7224 */ /* 0x000fe400078e0a0b */
[----:B------:R-:W-:-:S04]  /*1250*/  IMAD.HI.U32 R9, R6, R24, RZ ;  /* 0x0000001806097227 */ /* 0x000fc800078e00ff */
[----:B------:R-:W-:Y:S01]  /*1260*/  IMAD R26, R3, R11, R26 ;  /* 0x0000000b031a7224 */ /* 0x000fe200078e021a */
[----:B------:R-:W-:Y:S01]  /*1270*/  LOP3.LUT R11, R23, 0x28, RZ, 0xfc, !PT ;  /* 0x00000028170b7812 */ /* 0x000fe200078efcff */
[----:B------:R-:W-:Y:S02]  /*1280*/  @!P1 IMAD.IADD R18, R18, 0x1, -R3 ;  /* 0x0000000112129824 */ /* 0x000fe400078e0a03 */
[----:B------:R-:W-:Y:S01]  /*1290*/  IMAD.MOV R9, RZ, RZ, -R9 ;  /* 0x000000ffff097224 */ /* 0x000fe200078e0a09 */
[----:B------:R-:W-:Y:S01]  /*12a0*/  IABS R30, R11 ;  /* 0x0000000b001e7213 */ /* 0x000fe20000000000 */
[----:B------:R-:W-:Y:S01]  /*12b0*/  @!P2 IMAD.MOV R18, RZ, RZ, -R18 ;  /* 0x000000ffff12a224 */ /* 0x000fe200078e0a12 */
[C---:B------:R-:W-:Y:S01]  /*12c0*/  ISETP.GT.U32.AND P2, PT, R3.reuse, R26, PT ;  /* 0x0000001a0300720c */ /* 0x040fe20003f44070 */
[----:B------:R-:W-:Y:S01]  /*12d0*/  IMAD R24, R3, R9, R24 ;  /* 0x0000000903187224 */ /* 0x000fe200078e0218 */
[----:B------:R-:W-:Y:S01]  /*12e0*/  LOP3.LUT R9, R23, 0x2a, RZ, 0xfc, !PT ;  /* 0x0000002a17097812 */ /* 0x000fe200078efcff */
[----:B------:R-:W-:-:S02]  /*12f0*/  @!P3 IMAD.IADD R22, R22, 0x1, -R3 ;  /* 0x000000011616b824 */ /* 0x000fc400078e0a03 */
[--C-:B------:R-:W-:Y:S01]  /*1300*/  @!P0 IMAD.IADD R20, R20, 0x1, -R3.reuse ;  /* 0x0000000114148824 */ /* 0x100fe200078e0a03 */
[----:B------:R-:W-:Y:S01]  /*1310*/  IABS R28, R9 ;  /* 0x00000009001c7213 */ /* 0x000fe20000000000 */
[----:B------:R-:W-:Y:S01]  /*1320*/  @!P4 IMAD.MOV R14, RZ, RZ, -R14 ;  /* 0x000000ffff0ec224 */ /* 0x000fe200078e0a0e */
[C---:B------:R-:W-:Y:S01]  /*1330*/  ISETP.GT.U32.AND P1, PT, R3.reuse, R24, PT ;  /* 0x000000180300720c */ /* 0x040fe20003f24070 */
[----:B------:R-:W-:Y:S01]  /*1340*/  @!P5 IMAD.MOV R16, RZ, RZ, -R16 ;  /* 0x000000ffff10d224 */ /* 0x000fe200078e0a10 */
[----:B------:R-:W-:Y:S01]  /*1350*/  ISETP.GT.U32.AND P3, PT, R3, R22, PT ;  /* 0x000000160300720c */ /* 0x000fe20003f64070 */
[----:B------:R-:W-:Y:S01]  /*1360*/  IMAD.HI.U32 R7, R6, R28, RZ ;  /* 0x0000001c06077227 */ /* 0x000fe200078e00ff */
[----:B------:R-:W-:Y:S02]  /*1370*/  ISETP.GE.AND P4, PT, R13, RZ, PT ;  /* 0x000000ff0d00720c */ /* 0x000fe40003f86270 */
[----:B------:R-:W-:Y:S01]  /*1380*/  LOP3.LUT R13, R23, 0x26, RZ, 0xfc, !PT ;  /* 0x00000026170d7812 */ /* 0x000fe200078efcff */
[----:B------:R-:W-:Y:S01]  /*1390*/  @!P2 IMAD.IADD R26, R26, 0x1, -R3 ;  /* 0x000000011a1aa824 */ /* 0x000fe200078e0a03 */
[C---:B------:R-:W-:Y:S01]  /*13a0*/  ISETP.GT.U32.AND P0, PT, R3.reuse, R20, PT ;  /* 0x000000140300720c */ /* 0x040fe20003f04070 */
[----:B------:R-:W-:Y:S01]  /*13b0*/  IMAD.MOV R7, RZ, RZ, -R7 ;  /* 0x000000ffff077224 */ /* 0x000fe200078e0a07 */
[----:B------:R-:W-:Y:S01]  /*13c0*/  IABS R32, R13 ;  /* 0x0000000d00207213 */ /* 0x000fe20000000000 */
[----:B------:R-:W-:Y:S01]  /*13d0*/  IMAD R239, R230, 0xa, RZ ;  /* 0x0000000ae6ef7824 */ /* 0x000fe200078e02ff */
[C---:B------:R-:W-:Y:S01]  /*13e0*/  ISETP.GT.U32.AND P2, PT, R3.reuse, R26, PT ;  /* 0x0000001a0300720c */ /* 0x040fe20003f44070 */
[----:B------:R-:W-:Y:S01]  /*13f0*/  IMAD R28, R3, R7, R28 ;  /* 0x00000007031c7224 */ /* 0x000fe200078e021c */
[----:B------:R-:W-:Y:S01]  /*1400*/  ISETP.GE.AND P5, PT, R17, RZ, PT ;  /* 0x000000ff1100720c */ /* 0x000fe20003fa6270 */
[----:B------:R-:W-:Y:S01]  /*1410*/  IMAD.HI.U32 R7, R6, R30, RZ ;  /* 0x0000001e06077227 */ /* 0x000fe200078e00ff */
[----:B------:R-:W-:-:S03]  /*1420*/  LOP3.LUT R17, R23, 0x24, RZ, 0xfc, !PT ;  /* 0x0000002417117812 */ /* 0x000fc600078efcff */
[--C-:B------:R-:W-:Y:S01]  /*1430*/  @!P1 IMAD.IADD R24, R24, 0x1, -R3.reuse ;  /* 0x0000000118189824 */ /* 0x100fe200078e0a03 */
[----:B------:R-:W-:Y:S01]  /*1440*/  IABS R34, R17 ;  /* 0x0000001100227213 */ /* 0x000fe20000000000 */
[----:B------:R-:W-:Y:S01]  /*1450*/  @!P3 IMAD.IADD R22, R22, 0x1, -R3 ;  /* 0x000000011616b824 */ /* 0x000fe200078e0a03 */
[----:B------:R-:W-:Y:S01]  /*1460*/  ISETP.GE.AND P3, PT, R9, RZ, PT ;  /* 0x000000ff0900720c */ /* 0x000fe20003f66270 */
[----:B------:R-:W-:Y:S01]  /*1470*/  IMAD.MOV R9, RZ, RZ, -R7 ;  /* 0x000000ffff097224 */ /* 0x000fe200078e0a07 */
[----:B------:R-:W-:Y:S01]  /*1480*/  ISETP.GT.U32.AND P1, PT, R3, R24, PT ;  /* 0x000000180300720c */ /* 0x000fe20003f24070 */
[----:B------:R-:W-:-:S04]  /*1490*/  IMAD.HI.U32 R7, R6, R32, RZ ;  /* 0x0000002006077227 */ /* 0x000fc800078e00ff */
[----:B------:R-:W-:Y:S01]  /*14a0*/  IMAD R30, R3, R9, R30 ;  /* 0x00000009031e7224 */ /* 0x000fe200078e021e */
[----:B------:R-:W-:Y:S01]  /*14b0*/  LOP3.LUT R9, R23, 0x22, RZ, 0xfc, !PT ;  /* 0x0000002217097812 */ /* 0x000fe200078efcff */
[----:B------:R-:W-:Y:S02]  /*14c0*/  @!P2 IMAD.IADD R26, R26, 0x1, -R3 ;  /* 0x000000011a1aa824 */ /* 0x000fe400078e0a03 */
[----:B------:R-:W-:Y:S01]  /*14d0*/  IMAD.MOV R7, RZ, RZ, -R7 ;  /* 0x000000ffff077224 */ /* 0x000fe200078e0a07 */
[----:B------:R-:W-:Y:S01]  /*14e0*/  ISETP.GT.U32.AND P2, PT, R3, R30, PT ;  /* 0x0000001e0300720c */ /* 0x000fe20003f44070 */
[--C-:B------:R-:W-:Y:S01]  /*14f0*/  @!P0 IMAD.IADD R20, R20, 0x1, -R3.reuse ;  /* 0x0000000114148824 */ /* 0x100fe200078e0a03 */
[----:B------:R-:W-:Y:S01]  /*1500*/  IABS R36, R9 ;  /* 0x0000000900247213 */ /* 0x000fe20000000000 */
[----:B------:R-:W-:Y:S01]  /*1510*/  @!P1 IMAD.IADD R24, R24, 0x1, -R3 ;  /* 0x0000000118189824 */ /* 0x000fe200078e0a03 */
[----:B------:R-:W-:Y:S01]  /*1520*/  ISETP.GE.AND P1, PT, R11, RZ, PT ;  /* 0x000000ff0b00720c */ /* 0x000fe20003f26270 */
[----:B------:R-:W-:Y:S01]  /*1530*/  IMAD R32, R3, R7, R32 ;  /* 0x0000000703207224 */ /* 0x000fe200078e0220 */
[----:B------:R-:W-:Y:S01]  /*1540*/  ISETP.GE.AND P0, PT, R25, RZ, PT ;  /* 0x000000ff1900720c */ /* 0x000fe20003f06270 */
[----:B------:R-:W-:Y:S01]  /*1550*/  @!P6 IMAD.MOV R20, RZ, RZ, -R20 ;  /* 0x000000ffff14e224 */ /* 0x000fe200078e0a14 */
[C---:B------:R-:W-:Y:S01]  /*1560*/  ISETP.GT.U32.AND P6, PT, R3.reuse, R28, PT ;  /* 0x0000001c0300720c */ /* 0x040fe20003fc4070 */
[----:B------:R-:W-:Y:S01]  /*1570*/  @!P5 IMAD.MOV R24, RZ, RZ, -R24 ;  /* 0x000000ffff18d224 */ /* 0x000fe200078e0a18 */
[----:B------:R-:W-:Y:S01]  /*1580*/  ISETP.GT.U32.AND P5, PT, R3, R32, PT ;  /* 0x000000200300720c */ /* 0x000fe20003fa4070 */
[----:B------:R-:W-:Y:S01]  /*1590*/  IMAD.HI.U32 R7, R6, R34, RZ ;  /* 0x0000002206077227 */ /* 0x000fe200078e00ff */
[----:B------:R-:W-:-:S03]  /*15a0*/  LOP3.LUT R25, R23, 0x14, RZ, 0xfc, !PT ;  /* 0x0000001417197812 */ /* 0x000fc600078efcff */
[----:B------:R-:W-:Y:S01]  /*15b0*/  @!P2 IMAD.IADD R30, R30, 0x1, -R3 ;  /* 0x000000011e1ea824 */ /* 0x000fe200078e0a03 */
[----:B------:R-:W-:Y:S01]  /*15c0*/  IABS R50, R25 ;  /* 0x0000001900327213 */ /* 0x000fe20000000000 */
[----:B------:R-:W-:Y:S02]  /*15d0*/  IMAD.MOV R11, RZ, RZ, -R7 ;  /* 0x000000ffff0b7224 */ /* 0x000fe400078e0a07 */
[----:B------:R-:W-:Y:S01]  /*15e0*/  IMAD.HI.U32 R7, R6, R36, RZ ;  /* 0x0000002406077227 */ /* 0x000fe200078e00ff */
[----:B------:R-:W-:-:S03]  /*15f0*/  ISETP.GT.U32.AND P2, PT, R3, R30, PT ;  /* 0x0000001e0300720c */ /* 0x000fc60003f44070 */
[--C-:B------:R-:W-:Y:S02]  /*1600*/  @!P6 IMAD.IADD R28, R28, 0x1, -R3.reuse ;  /* 0x000000011c1ce824 */ /* 0x100fe400078e0a03 */
[----:B------:R-:W-:Y:S02]  /*1610*/  @!P5 IMAD.IADD R32, R32, 0x1, -R3 ;  /* 0x000000012020d824 */ /* 0x000fe400078e0a03 */
[C---:B------:R-:W-:Y:S01]  /*1620*/  IMAD R34, R3.reuse, R11, R34 ;  /* 0x0000000b03227224 */ /* 0x040fe200078e0222 */
[C---:B------:R-:W-:Y:S01]  /*1630*/  ISETP.GT.U32.AND P6, PT, R3.reuse, R28, PT ;  /* 0x0000001c0300720c */ /* 0x040fe20003fc4070 */
[----:B------:R-:W-:Y:S01]  /*1640*/  IMAD.MOV R7, RZ, RZ, -R7 ;  /* 0x000000ffff077224 */ /* 0x000fe200078e0a07 */
[----:B------:R-:W-:Y:S01]  /*1650*/  ISETP.GT.U32.AND P5, PT, R3, R32, PT ;  /* 0x000000200300720c */ /* 0x000fe20003fa4070 */
[----:B------:R-:W-:Y:S01]  /*1660*/  @!P4 IMAD.MOV R22, RZ, RZ, -R22 ;  /* 0x000000ffff16c224 */ /* 0x000fe200078e0a16 */
[----:B------:R-:W-:Y:S01]  /*1670*/  ISETP.GE.AND P4, PT, R13, RZ, PT ;  /* 0x000000ff0d00720c */ /* 0x000fe20003f86270 */
[--C-:B------:R-:W-:Y:S01]  /*1680*/  @!P2 IMAD.IADD R30, R30, 0x1, -R3.reuse ;  /* 0x000000011e1ea824 */ /* 0x100fe200078e0a03 */
[C---:B------:R-:W-:Y:S01]  /*1690*/  ISETP.GT.U32.AND P2, PT, R3.reuse, R34, PT ;  /* 0x000000220300720c */ /* 0x040fe20003f44070 */
[----:B------:R-:W-:Y:S01]  /*16a0*/  IMAD R36, R3, R7, R36 ;  /* 0x0000000703247224 */ /* 0x000fe200078e0224 */
[C---:B------:R-:W-:Y:S01]  /*16b0*/  LOP3.LUT R7, R23.reuse, 0x1e, RZ, 0xfc, !PT ;  /* 0x0000001e17077812 */ /* 0x040fe200078efcff */
[----:B------:R-:W-:Y:S01]  /*16c0*/  @!P1 IMAD.MOV R30, RZ, RZ, -R30 ;  /* 0x000000ffff1e9224 */ /* 0x000fe200078e0a1e */
[----:B------:R-:W-:Y:S01]  /*16d0*/  LOP3.LUT R11, R23, 0x1a, RZ, 0xfc, !PT ;  /* 0x0000001a170b7812 */ /* 0x000fe200078efcff */
[----:B------:R-:W-:Y:S01]  /*16e0*/  @!P0 IMAD.MOV R26, RZ, RZ, -R26 ;  /* 0x000000ffff1a8224 */ /* 0x000fe200078e0a1a */
[----:B------:R-:W-:Y:S01]  /*16f0*/  ISETP.GE.AND P1, PT, R7, RZ, PT ;  /* 0x000000ff0700720c */ /* 0x000fe20003f26270 */
[--C-:B------:R-:W-:Y:S01]  /*1700*/  @!P6 IMAD.IADD R28, R28, 0x1, -R3.reuse ;  /* 0x000000011c1ce824 */ /* 0x100fe200078e0a03 */
[----:B------:R-:W-:Y:S01]  /*1710*/  ISETP.GE.AND P6, PT, R9, RZ, PT ;  /* 0x000000ff0900720c */ /* 0x000fe20003fc6270 */
[--C-:B------:R-:W-:Y:S01]  /*1720*/  @!P5 IMAD.IADD R32, R32, 0x1, -R3.reuse ;  /* 0x000000012020d824 */ /* 0x100fe200078e0a03 */
[----:B------:R-:W-:Y:S01]  /*1730*/  LOP3.LUT R9, R23, 0x20, RZ, 0xfc, !PT ;  /* 0x0000002017097812 */ /* 0x000fe200078efcff */
[----:B------:R-:W-:Y:S01]  /*1740*/  @!P3 IMAD.MOV R28, RZ, RZ, -R28 ;  /* 0x000000ffff1cb224 */ /* 0x000fe200078e0a1c */
[----:B------:R-:W-:Y:S01]  /*1750*/  ISETP.GT.U32.AND P5, PT, R3, R36, PT ;  /* 0x000000240300720c */ /* 0x000fe20003fa4070 */
[----:B------:R-:W-:Y:S01]  /*1760*/  @!P2 IMAD.IADD R34, R34, 0x1, -R3 ;  /* 0x000000012222a824 */ /* 0x000fe200078e0a03 */
[----:B------:R-:W-:Y:S01]  /*1770*/  IABS R38, R9 ;  /* 0x0000000900267213 */ /* 0x000fe20000000000 */
[----:B------:R-:W-:Y:S01]  /*1780*/  @!P4 IMAD.MOV R32, RZ, RZ, -R32 ;  /* 0x000000ffff20c224 */ /* 0x000fe200078e0a20 */
[----:B------:R-:W-:Y:S01]  /*1790*/  ISETP.GE.AND P3, PT, R9, RZ, PT ;  /* 0x000000ff0900720c */ /* 0x000fe20003f66270 */
[C---:B------:R-:W-:Y:S01]  /*17a0*/  IMAD R238, R230.reuse, 0x9, RZ ;  /* 0x00000009e6ee7824 */ /* 0x040fe200078e02ff */
[----:B------:R-:W-:Y:S01]  /*17b0*/  LOP3.LUT R9, R23, 0x1c, RZ, 0xfc, !PT ;  /* 0x0000001c17097812 */ /* 0x000fe200078efcff */
[----:B------:R-:W-:Y:S01]  /*17c0*/  IMAD.SHL.U32 R237, R230, 0x8, RZ ;  /* 0x00000008e6ed7824 */ /* 0x000fe200078e00ff */
[----:B------:R-:W-:Y:S01]  /*17d0*/  IABS R40, R7 ;  /* 0x0000000700287213 */ /* 0x000fe20000000000 */
[----:B------:R-:W-:Y:S01]  /*17e0*/  IMAD.HI.U32 R7, R6, R38, RZ ;  /* 0x0000002606077227 */ /* 0x000fe200078e00ff */
[----:B------:R-:W-:-:S02]  /*17f0*/  ISETP.GT.U32.AND P2, PT, R3, R34, PT ;  /* 0x000000220300720c */ /* 0x000fc40003f44070 */
[----:B------:R-:W-:Y:S01]  /*1800*/  IABS R42, R9 ;  /* 0x00000009002a7213 */ /* 0x000fe20000000000 */
[----:B------:R-:W-:Y:S01]  /*1810*/  IMAD.MOV R7, RZ, RZ, -R7 ;  /* 0x000000ffff077224 */ /* 0x000fe200078e0a07 */
[----:B------:R-:W-:Y:S01]  /*1820*/  ISETP.GE.AND P0, PT, R17, RZ, PT ;  /* 0x000000ff1100720c */ /* 0x000fe20003f06270 */
[----:B------:R-:W-:Y:S01]  /*1830*/  @!P5 IMAD.IADD R36, R36, 0x1, -R3 ;  /* 0x000000012424d824 */ /* 0x000fe200078e0a03 */
[----:B------:R-:W-:Y:S01]  /*1840*/  ISETP.GE.AND P4, PT, R9, RZ, PT ;  /* 0x000000ff0900720c */ /* 0x000fe20003f86270 */
[C---:B------:R-:W-:Y:S01]  /*1850*/  IMAD R38, R3.reuse, R7, R38 ;  /* 0x0000000703267224 */ /* 0x040fe200078e0226 */
[----:B------:R-:W-:Y:S01]  /*1860*/  IABS R44, R11 ;  /* 0x0000000b002c7213 */ /* 0x000fe20000000000 */
[C---:B------:R-:W-:Y:S01]  /*1870*/  IMAD.HI.U32 R9, R6.reuse, R42, RZ ;  /* 0x0000002a06097227 */ /* 0x040fe200078e00ff */
[----:B------:R-:W-:Y:S02]  /*1880*/  ISETP.GT.U32.AND P5, PT, R3, R36, PT ;  /* 0x000000240300720c */ /* 0x000fe40003fa4070 */
[C---:B------:R-:W-:Y:S01]  /*1890*/  LOP3.LUT R17, R23.reuse, 0x16, RZ, 0xfc, !PT ;  /* 0x0000001617117812 */ /* 0x040fe200078efcff */
[----:B------:R-:W-:Y:S01]  /*18a0*/  IMAD.HI.U32 R7, R6, R40, RZ ;  /* 0x0000002806077227 */ /* 0x000fe200078e00ff */
[----:B------:R-:W-:-:S02]  /*18b0*/  LOP3.LUT R13, R23, 0x18, RZ, 0xfc, !PT ;  /* 0x00000018170d7812 */ /* 0x000fc400078efcff */
[----:B------:R-:W-:Y:S01]  /*18c0*/  IABS R48, R17 ;  /* 0x0000001100307213 */ /* 0x000fe20000000000 */
[----:B------:R-:W-:Y:S01]  /*18d0*/  @!P2 IMAD.IADD R34, R34, 0x1, -R3 ;  /* 0x000000012222a824 */ /* 0x000fe200078e0a03 */
[C---:B------:R-:W-:Y:S01]  /*18e0*/  ISETP.GT.U32.AND P2, PT, R3.reuse, R38, PT ;  /* 0x000000260300720c */ /* 0x040fe20003f44070 */
[----:B------:R-:W-:Y:S01]  /*18f0*/  IMAD.MOV R9, RZ, RZ, -R9 ;  /* 0x000000ffff097224 */ /* 0x000fe200078e0a09 */
[----:B------:R-:W-:Y:S01]  /*1900*/  IABS R46, R13 ;  /* 0x0000000d002e7213 */ /* 0x000fe20000000000 */
[----:B------:R-:W-:Y:S02]  /*1910*/  IMAD.MOV R7, RZ, RZ, -R7 ;  /* 0x000000ffff077224 */ /* 0x000fe400078e0a07 */
[C---:B------:R-:W-:Y:S02]  /*1920*/  IMAD R42, R3.reuse, R9, R42 ;  /* 0x00000009032a7224 */ /* 0x040fe400078e022a */
[C---:B------:R-:W-:Y:S02]  /*1930*/  IMAD R40, R3.reuse, R7, R40 ;  /* 0x0000000703287224 */ /* 0x040fe400078e0228 */
[----:B------:R-:W-:Y:S01]  /*1940*/  @!P0 IMAD.MOV R34, RZ, RZ, -R34 ;  /* 0x000000ffff228224 */ /* 0x000fe200078e0a22 */
[C---:B------:R-:W-:Y:S01]  /*1950*/  ISETP.GT.U32.AND P0, PT, R3.reuse, R42, PT ;  /* 0x0000002a0300720c */ /* 0x040fe20003f04070 */
[--C-:B------:R-:W-:Y:S01]  /*1960*/  @!P5 IMAD.IADD R36, R36, 0x1, -R3.reuse ;  /* 0x000000012424d824 */ /* 0x100fe200078e0a03 */
[----:B------:R-:W-:Y:S01]  /*1970*/  ISETP.GT.U32.AND P5, PT, R3, R40, PT ;  /* 0x000000280300720c */ /* 0x000fe20003fa4070 */
[----:B------:R-:W-:-:S02]  /*1980*/  @!P2 IMAD.IADD R38, R38, 0x1, -R3 ;  /* 0x000000012626a824 */ /* 0x000fc400078e0a03 */
[----:B------:R-:W-:-:S03]  /*1990*/  IMAD.HI.U32 R7, R6, R44, RZ ;  /* 0x0000002c06077227 */ /* 0x000fc600078e00ff */
[----:B------:R-:W-:Y:S01]  /*19a0*/  ISETP.GT.U32.AND P2, PT, R3, R38, PT ;  /* 0x000000260300720c */ /* 0x000fe20003f44070 */
[----:B------:R-:W-:Y:S02]  /*19b0*/  IMAD.MOV R9, RZ, RZ, -R7 ;  /* 0x000000ffff097224 */ /* 0x000fe400078e0a07 */
[----:B------:R-:W-:-:S04]  /*19c0*/  IMAD.HI.U32 R7, R6, R46, RZ ;  /* 0x0000002e06077227 */ /* 0x000fc800078e00ff */
[--C-:B------:R-:W-:Y:S02]  /*19d0*/  @!P0 IMAD.IADD R42, R42, 0x1, -R3.reuse ;  /* 0x000000012a2a8824 */ /* 0x100fe400078e0a03 */
[----:B------:R-:W-:Y:S02]  /*19e0*/  @!P5 IMAD.IADD R40, R40, 0x1, -R3 ;  /* 0x000000012828d824 */ /* 0x000fe400078e0a03 */
[C---:B------:R-:W-:Y:S01]  /*19f0*/  IMAD R44, R3.reuse, R9, R44 ;  /* 0x00000009032c7224 */ /* 0x040fe200078e022c */
[C---:B------:R-:W-:Y:S01]  /*1a00*/  ISETP.GT.U32.AND P0, PT, R3.reuse, R42, PT ;  /* 0x0000002a0300720c */ /* 0x040fe20003f04070 */
[----:B------:R-:W-:Y:S01]  /*1a10*/  IMAD.HI.U32 R9, R6, R48, RZ ;  /* 0x0000003006097227 */ /* 0x000fe200078e00ff */
[----:B------:R-:W-:-:S03]  /*1a20*/  ISETP.GT.U32.AND P5, PT, R3, R40, PT ;  /* 0x000000280300720c */ /* 0x000fc60003fa4070 */
[----:B------:R-:W-:Y:S01]  /*1a30*/  @!P2 IMAD.IADD R38, R38, 0x1, -R3 ;  /* 0x000000012626a824 */ /* 0x000fe200078e0a03 */
[----:B------:R-:W-:Y:S01]  /*1a40*/  ISETP.GT.U32.AND P2, PT, R3, R44, PT ;  /* 0x0000002c0300720c */ /* 0x000fe20003f44070 */
[----:B------:R-:W-:Y:S02]  /*1a50*/  IMAD.MOV R9, RZ, RZ, -R9 ;  /* 0x000000ffff097224 */ /* 0x000fe400078e0a09 */
[----:B------:R-:W-:Y:S01]  /*1a60*/  @!P6 IMAD.MOV R36, RZ, RZ, -R36 ;  /* 0x000000ffff24e224 */ /* 0x000fe200078e0a24 */
[----:B------:R-:W-:Y:S01]  /*1a70*/  ISETP.GE.AND P6, PT, R11, RZ, PT ;  /* 0x000000ff0b00720c */ /* 0x000fe20003fc6270 */
[----:B------:R-:W-:Y:S02]  /*1a80*/  IMAD.MOV R11, RZ, RZ, -R7 ;  /* 0x000000ffff0b7224 */ /* 0x000fe400078e0a07 */
[----:B------:R-:W-:-:S04]  /*1a90*/  IMAD.HI.U32 R7, R6, R50, RZ ;  /* 0x0000003206077227 */ /* 0x000fc800078e00ff */
[----:B------:R-:W-:Y:S01]  /*1aa0*/  IMAD R48, R3, R9, R48 ;  /* 0x0000000903307224 */ /* 0x000fe200078e0230 */
[----:B------:R-:W-:Y:S01]  /*1ab0*/  LOP3.LUT R9, R23, 0x12, RZ, 0xfc, !PT ;  /* 0x0000001217097812 */ /* 0x000fe200078efcff */
[----:B------:R-:W-:Y:S02]  /*1ac0*/  IMAD.MOV R7, RZ, RZ, -R7 ;  /* 0x000000ffff077224 */ /* 0x000fe400078e0a07 */
[--C-:B------:R-:W-:Y:S01]  /*1ad0*/  @!P0 IMAD.IADD R42, R42, 0x1, -R3.reuse ;  /* 0x000000012a2a8824 */ /* 0x100fe200078e0a03 */
[C---:B------:R-:W-:Y:S01]  /*1ae0*/  ISETP.GT.U32.AND P0, PT, R3.reuse, R48, PT ;  /* 0x000000300300720c */ /* 0x040fe20003f04070 */
[--C-:B------:R-:W-:Y:S01]  /*1af0*/  @!P5 IMAD.IADD R40, R40, 0x1, -R3.reuse ;  /* 0x000000012828d824 */ /* 0x100fe200078e0a03 */
[----:B------:R-:W-:Y:S01]  /*1b00*/  IABS R52, R9 ;  /* 0x0000000900347213 */ /* 0x000fe20000000000 */
[----:B------:R-:W-:Y:S02]  /*1b10*/  IMAD R50, R3, R7, R50 ;  /* 0x0000000703327224 */ /* 0x000fe400078e0232 */
[----:B------:R-:W-:-:S02]  /*1b20*/  @!P2 IMAD.IADD R44, R44, 0x1, -R3 ;  /* 0x000000012c2ca824 */ /* 0x000fc400078e0a03 */
[----:B------:R-:W-:Y:S01]  /*1b30*/  @!P1 IMAD.MOV R40, RZ, RZ, -R40 ;  /* 0x000000ffff289224 */ /* 0x000fe200078e0a28 */
[C---:B------:R-:W-:Y:S01]  /*1b40*/  ISETP.GT.U32.AND P1, PT, R3.reuse, R50, PT ;  /* 0x000000320300720c */ /* 0x040fe20003f24070 */
[C---:B------:R-:W-:Y:S01]  /*1b50*/  IMAD R46, R3.reuse, R11, R46 ;  /* 0x0000000b032e7224 */ /* 0x040fe200078e022e */
[----:B------:R-:W-:Y:S01]  /*1b60*/  ISETP.GT.U32.AND P2, PT, R3, R44, PT ;  /* 0x0000002c0300720c */ /* 0x000fe20003f44070 */
[----:B------:R-:W-:Y:S01]  /*1b70*/  IMAD.HI.U32 R7, R6, R52, RZ ;  /* 0x0000003406077227 */ /* 0x000fe200078e00ff */
[----:B------:R-:W-:Y:S02]  /*1b80*/  LOP3.LUT R11, R23, 0x10, RZ, 0xfc, !PT ;  /* 0x00000010170b7812 */ /* 0x000fe400078efcff */
[----:B------:R-:W-:Y:S01]  /*1b90*/  ISETP.GT.U32.AND P5, PT, R3, R46, PT ;  /* 0x0000002e0300720c */ /* 0x000fe20003fa4070 */
[--C-:B------:R-:W-:Y:S01]  /*1ba0*/  @!P0 IMAD.IADD R48, R48, 0x1, -R3.reuse ;  /* 0x0000000130308824 */ /* 0x100fe200078e0a03 */
[----:B------:R-:W-:Y:S01]  /*1bb0*/  IABS R54, R11 ;  /* 0x0000000b00367213 */ /* 0x000fe20000000000 */
[----:B------:R-:W-:Y:S01]  /*1bc0*/  @!P3 IMAD.MOV R38, RZ, RZ, -R38 ;  /* 0x000000ffff26b224 */ /* 0x000fe200078e0a26 */
[----:B------:R-:W-:Y:S01]  /*1bd0*/  ISETP.GE.AND P3, PT, R13, RZ, PT ;  /* 0x000000ff0d00720c */ /* 0x000fe20003f66270 */
[----:B------:R-:W-:Y:S01]  /*1be0*/  @!P4 IMAD.MOV R42, RZ, RZ, -R42 ;  /* 0x000000ffff2ac224 */ /* 0x000fe200078e0a2a */
[----:B------:R-:W-:Y:S01]  /*1bf0*/  ISETP.GT.U32.AND P0, PT, R3, R48, PT ;  /* 0x000000300300720c */ /* 0x000fe20003f04070 */
[--C-:B------:R-:W-:Y:S01]  /*1c00*/  @!P1 IMAD.IADD R50, R50, 0x1, -R3.reuse ;  /* 0x0000000132329824 */ /* 0x100fe200078e0a03 */
[----:B------:R-:W-:Y:S01]  /*1c10*/  ISETP.GE.AND P1, PT, R9, RZ, PT ;  /* 0x000000ff0900720c */ /* 0x000fe20003f26270 */
[----:B------:R-:W-:Y:S01]  /*1c20*/  @!P2 IMAD.IADD R44, R44, 0x1, -R3 ;  /* 0x000000012c2ca824 */ /* 0x000fe200078e0a03 */
[----:B------:R-:W-:Y:S01]  /*1c30*/  ISETP.GE.AND P2, PT, R25, RZ, PT ;  /* 0x000000ff1900720c */ /* 0x000fe20003f46270 */
[----:B------:R-:W-:Y:S01]  /*1c40*/  IMAD.MOV R9, RZ, RZ, -R7 ;  /* 0x000000ffff097224 */ /* 0x000fe200078e0a07 */
[----:B------:R-:W-:Y:S01]  /*1c50*/  LOP3.LUT R25, R23, 0xe, RZ, 0xfc, !PT ;  /* 0x0000000e17197812 */ /* 0x000fe200078efcff */
[----:B------:R-:W-:Y:S01]  /*1c60*/  @!P6 IMAD.MOV R44, RZ, RZ, -R44 ;  /* 0x000000ffff2ce224 */ /* 0x000fe200078e0a2c */
[C---:B------:R-:W-:Y:S01]  /*1c70*/  ISETP.GT.U32.AND P6, PT, R3.reuse, R50, PT ;  /* 0x000000320300720c */ /* 0x040fe20003fc4070 */
[----:B------:R-:W-:Y:S01]  /*1c80*/  IMAD R52, R3, R9, R52 ;  /* 0x0000000903347224 */ /* 0x000fe200078e0234 */
[----:B------:R-:W-:Y:S01]  /*1c90*/  IABS R56, R25 ;  /* 0x0000001900387213 */ /* 0x000fe20000000000 */
[----:B------:R-:W-:Y:S01]  /*1ca0*/  IMAD.HI.U32 R7, R6, R54, RZ ;  /* 0x0000003606077227 */ /* 0x000fe200078e00ff */
[----:B------:R-:W-:-:S02]  /*1cb0*/  ISETP.GE.AND P4, PT, R17, RZ, PT ;  /* 0x000000ff1100720c */ /* 0x000fc40003f86270 */
[----:B------:R-:W-:Y:S01]  /*1cc0*/  IABS R17, R35 ;  /* 0x0000002300117213 */ /* 0x000fe20000000000 */
[----:B------:R-:W-:Y:S01]  /*1cd0*/  @!P0 IMAD.IADD R48, R48, 0x1, -R3 ;  /* 0x0000000130308824 */ /* 0x000fe200078e0a03 */
[C---:B------:R-:W-:Y:S01]  /*1ce0*/  ISETP.GT.U32.AND P0, PT, R3.reuse, R52, PT ;  /* 0x000000340300720c */ /* 0x040fe20003f04070 */
[----:B------:R-:W-:Y:S02]  /*1cf0*/  IMAD.MOV R7, RZ, RZ, -R7 ;  /* 0x000000ffff077224 */ /* 0x000fe400078e0a07 */
[--C-:B------:R-:W-:Y:S02]  /*1d00*/  @!P5 IMAD.IADD R46, R46, 0x1, -R3.reuse ;  /* 0x000000012e2ed824 */ /* 0x100fe400078e0a03 */
[C---:B------:R-:W-:Y:S02]  /*1d10*/  IMAD R54, R3.reuse, R7, R54 ;  /* 0x0000000703367224 */ /* 0x040fe400078e0236 */
[----:B------:R-:W-:Y:S01]  /*1d20*/  @!P6 IMAD.IADD R50, R50, 0x1, -R3 ;  /* 0x000000013232e824 */ /* 0x000fe200078e0a03 */
[C---:B------:R-:W-:Y:S01]  /*1d30*/  ISETP.GT.U32.AND P5, PT, R3.reuse, R46, PT ;  /* 0x0000002e0300720c */ /* 0x040fe20003fa4070 */
[----:B------:R-:W-:Y:S01]  /*1d40*/  IMAD.HI.U32 R7, R6, R56, RZ ;  /* 0x0000003806077227 */ /* 0x000fe200078e00ff */
[----:B------:R-:W-:-:S03]  /*1d50*/  ISETP.GT.U32.AND P6, PT, R3, R54, PT ;  /* 0x000000360300720c */ /* 0x000fc60003fc4070 */
[----:B------:R-:W-:Y:S02]  /*1d60*/  @!P0 IMAD.IADD R52, R52, 0x1, -R3 ;  /* 0x0000000134348824 */ /* 0x000fe400078e0a03 */
[----:B------:R-:W-:Y:S02]  /*1d70*/  IMAD.MOV R13, RZ, RZ, -R7 ;  /* 0x000000ffff0d7224 */ /* 0x000fe400078e0a07 */
[----:B------:R-:W-:Y:S01]  /*1d80*/  IMAD.HI.U32 R9, R6, R58, RZ ;  /* 0x0000003a06097227 */ /* 0x000fe200078e00ff */
[----:B------:R-:W-:-:S03]  /*1d90*/  ISETP.GT.U32.AND P0, PT, R3, R52, PT ;  /* 0x000000340300720c */ /* 0x000fc60003f04070 */
[----:B------:R-:W-:Y:S01]  /*1da0*/  IMAD R56, R3, R13, R56 ;  /* 0x0000000d03387224 */ /* 0x000fe200078e0238 */
[----:B------:R-:W-:Y:S01]  /*1db0*/  IABS R13, R33 ;  /* 0x00000021000d7213 */ /* 0x000fe20000000000 */
[--C-:B------:R-:W-:Y:S02]  /*1dc0*/  @!P6 IMAD.IADD R54, R54, 0x1, -R3.reuse ;  /* 0x000000013636e824 */ /* 0x100fe400078e0a03 */
[----:B------:R-:W-:Y:S01]  /*1dd0*/  @!P5 IMAD.IADD R46, R46, 0x1, -R3 ;  /* 0x000000012e2ed824 */ /* 0x000fe200078e0a03 */
[----:B------:R-:W-:Y:S01]  /*1de0*/  ISETP.GE.AND P5, PT, R11, RZ, PT ;  /* 0x000000ff0b00720c */ /* 0x000fe20003fa6270 */
[----:B------:R-:W-:Y:S01]  /*1df0*/  IMAD.HI.U32 R11, R6, R60, RZ ;  /* 0x0000003c060b7227 */ /* 0x000fe200078e00ff */
[----:B------:R-:W-:-:S03]  /*1e00*/  ISETP.GT.U32.AND P6, PT, R3, R54, PT ;  /* 0x000000360300720c */ /* 0x000fc60003fc4070 */
[----:B------:R-:W-:Y:S01]  /*1e10*/  @!P0 IMAD.IADD R52, R52, 0x1, -R3 ;  /* 0x0000000134348824 */ /* 0x000fe200078e0a03 */
[----:B------:R-:W-:Y:S01]  /*1e20*/  ISETP.GT.U32.AND P0, PT, R3, R56, PT ;  /* 0x000000380300720c */ /* 0x000fe20003f04070 */
[----:B------:R-:W-:Y:S02]  /*1e30*/  IMAD.MOV R9, RZ, RZ, -R9 ;  /* 0x000000ffff097224 */ /* 0x000fe400078e0a09 */
[----:B------:R-:W-:-:S04]  /*1e40*/  IMAD.HI.U32 R7, R6, R62, RZ ;  /* 0x0000003e06077227 */ /* 0x000fc800078e00ff */
[----:B------:R-:W-:Y:S02]  /*1e50*/  IMAD.MOV R11, RZ, RZ, -R11 ;  /* 0x000000ffff0b7224 */ /* 0x000fe400078e0a0b */
[C---:B------:R-:W-:Y:S02]  /*1e60*/  IMAD R58, R3.reuse, R9, R58 ;  /* 0x00000009033a7224 */ /* 0x040fe400078e023a */
[----:B------:R-:W-:Y:S02]  /*1e70*/  IMAD.MOV R7, RZ, RZ, -R7 ;  /* 0x000000ffff077224 */ /* 0x000fe400078e0a07 */
[C---:B------:R-:W-:Y:S02]  /*1e80*/  IMAD R60, R3.reuse, R11, R60 ;  /* 0x0000000b033c7224 */ /* 0x040fe400078e023c */
[----:B------:R-:W-:Y:S01]  /*1e90*/  @!P6 IMAD.IADD R54, R54, 0x1, -R3 ;  /* 0x000000013636e824 */ /* 0x000fe200078e0a03 */
[C---:B------:R-:W-:Y:S01]  /*1ea0*/  ISETP.GT.U32.AND P6, PT, R3.reuse, R58, PT ;  /* 0x0000003a0300720c */ /* 0x040fe20003fc4070 */
[----:B------:R-:W-:-:S02]  /*1eb0*/  IMAD R62, R3, R7, R62 ;  /* 0x00000007033e7224 */ /* 0x000fc400078e023e */
[----:B------:R-:W-:Y:S01]  /*1ec0*/  @!P0 IMAD.IADD R56, R56, 0x1, -R3 ;  /* 0x0000000138388824 */ /* 0x000fe200078e0a03 */
[C---:B------:R-:W-:Y:S01]  /*1ed0*/  ISETP.GT.U32.AND P0, PT, R3.reuse, R60, PT ;  /* 0x0000003c0300720c */ /* 0x040fe20003f04070 */
[----:B------:R-:W-:Y:S01]  /*1ee0*/  @!P3 IMAD.MOV R46, RZ, RZ, -R46 ;  /* 0x000000ffff2eb224 */ /* 0x000fe200078e0a2e */
[----:B------:R-:W-:Y:S01]  /*1ef0*/  ISETP.GT.U32.AND P3, PT, R3, R62, PT ;  /* 0x0000003e0300720c */ /* 0x000fe20003f64070 */
[----:B------:R-:W-:-:S04]  /*1f00*/  IMAD.HI.U32 R7, R6, R13, RZ ;  /* 0x0000000d06077227 */ /* 0x000fc800078e00ff */
[----:B------:R-:W-:Y:S02]  /*1f10*/  @!P4 IMAD.MOV R48, RZ, RZ, -R48 ;  /* 0x000000ffff30c224 */ /* 0x000fe400078e0a30 */
[----:B------:R-:W-:Y:S01]  /*1f20*/  @!P6 IMAD.IADD R58, R58, 0x1, -R3 ;  /* 0x000000013a3ae824 */ /* 0x000fe200078e0a03 */
[C---:B------:R-:W-:Y:S01]  /*1f30*/  ISETP.GT.U32.AND P6, PT, R3.reuse, R56, PT ;  /* 0x000000380300720c */ /* 0x040fe20003fc4070 */
[----:B------:R-:W-:Y:S02]  /*1f40*/  IMAD.MOV R64, RZ, RZ, -R7 ;  /* 0x000000ffff407224 */ /* 0x000fe400078e0a07 */
[----:B------:R-:W-:Y:S01]  /*1f50*/  @!P0 IMAD.IADD R60, R60, 0x1, -R3 ;  /* 0x000000013c3c8824 */ /* 0x000fe200078e0a03 */
[----:B------:R-:W-:Y:S01]  /*1f60*/  ISETP.GT.U32.AND P4, PT, R3, R58, PT ;  /* 0x0000003a0300720c */ /* 0x000fe20003f84070 */
[----:B------:R-:W-:-:S03]  /*1f70*/  IMAD.HI.U32 R7, R6, R68, RZ ;  /* 0x0000004406077227 */ /* 0x000fc600078e00ff */
[----:B------:R-:W-:Y:S01]  /*1f80*/  ISETP.GT.U32.AND P0, PT, R3, R60, PT ;  /* 0x0000003c0300720c */ /* 0x000fe20003f04070 */
[----:B------:R-:W-:Y:S02]  /*1f90*/  @!P3 IMAD.IADD R62, R62, 0x1, -R3 ;  /* 0x000000013e3eb824 */ /* 0x000fe400078e0a03 */
[----:B------:R-:W-:-:S03]  /*1fa0*/  IMAD.HI.U32 R9, R6, R17, RZ ;  /* 0x0000001106097227 */ /* 0x000fc600078e00ff */
[----:B------:R-:W-:Y:S01]  /*1fb0*/  ISETP.GT.U32.AND P3, PT, R3, R62, PT ;  /* 0x0000003e0300720c */ /* 0x000fe20003f64070 */
[----:B------:R-:W-:-:S04]  /*1fc0*/  IMAD.HI.U32 R11, R6, R66, RZ ;  /* 0x00000042060b7227 */ /* 0x000fc800078e00ff */
[----:B------:R-:W-:Y:S02]  /*1fd0*/  IMAD.MOV R7, RZ, RZ, -R7 ;  /* 0x000000ffff077224 */ /* 0x000fe400078e0a07 */
[C---:B------:R-:W-:Y:S02]  /*1fe0*/  IMAD R6, R3.reuse, R64, R13 ;  /* 0x0000004003067224 */ /* 0x040fe400078e020d */
[----:B------:R-:W-:Y:S02]  /*1ff0*/  IMAD.MOV R64, RZ, RZ, -R9 ;  /* 0x000000ffff407224 */ /* 0x000fe400078e0a09 */
[C---:B------:R-:W-:Y:S02]  /*2000*/  IMAD R68, R3.reuse, R7, R68 ;  /* 0x0000000703447224 */ /* 0x040fe400078e0244 */
[----:B------:R-:W-:Y:S01]  /*2010*/  @!P6 IMAD.IADD R56, R56, 0x1, -R3 ;  /* 0x000000013838e824 */ /* 0x000fe200078e0a03 */
[----:B------:R-:W-:Y:S01]  /*2020*/  ISETP.GT.U32.AND P6, PT, R3, R6, PT ;  /* 0x000000060300720c */ /* 0x000fe20003fc4070 */
[----:B------:R-:W-:-:S02]  /*2030*/  IMAD.MOV R11, RZ, RZ, -R11 ;  /* 0x000000ffff0b7224 */ /* 0x000fc400078e0a0b */
[C---:B------:R-:W-:Y:S02]  /*2040*/  IMAD R64, R3.reuse, R64, R17 ;  /* 0x0000004003407224 */ /* 0x040fe400078e0211 */
[--C-:B------:R-:W-:Y:S01]  /*2050*/  @!P4 IMAD.IADD R58, R58, 0x1, -R3.reuse ;  /* 0x000000013a3ac824 */ /* 0x100fe200078e0a03 */
[C---:B------:R-:W-:Y:S01]  /*2060*/  ISETP.GT.U32.AND P4, PT, R3.reuse, R68, PT ;  /* 0x000000440300720c */ /* 0x040fe20003f84070 */
[C---:B------:R-:W-:Y:S02]  /*2070*/  IMAD R66, R3.reuse, R11, R66 ;  /* 0x0000000b03427224 */ /* 0x040fe400078e0242 */
[--C-:B------:R-:W-:Y:S01]  /*2080*/  @!P0 IMAD.IADD R60, R60, 0x1, -R3.reuse ;  /* 0x000000013c3c8824 */ /* 0x100fe200078e0a03 */
[C---:B------:R-:W-:Y:S01]  /*2090*/  ISETP.GT.U32.AND P0, PT, R3.reuse, R64, PT ;  /* 0x000000400300720c */ /* 0x040fe20003f04070 */
[--C-:B------:R-:W-:Y:S01]  /*20a0*/  @!P3 IMAD.IADD R62, R62, 0x1, -R3.reuse ;  /* 0x000000013e3eb824 */ /* 0x100fe200078e0a03 */
[----:B------:R-:W-:Y:S01]  /*20b0*/  ISETP.GT.U32.AND P3, PT, R3, R66, PT ;  /* 0x000000420300720c */ /* 0x000fe20003f64070 */
[----:B------:R-:W-:Y:S01]  /*20c0*/  @!P6 IMAD.IADD R6, R6, 0x1, -R3 ;  /* 0x000000010606e824 */ /* 0x000fe200078e0a03 */
[----:B------:R-:W-:Y:S01]  /*20d0*/  ISETP.GE.AND P6, PT, R25, RZ, PT ;  /* 0x000000ff1900720c */ /* 0x000fe20003fc6270 */
[----:B------:R-:W-:-:S02]  /*20e0*/  IMAD.U32 R7, RZ, RZ, UR12 ;  /* 0x0000000cff077e24 */ /* 0x000fc4000f8e00ff */
[----:B------:R-:W-:Y:S01]  /*20f0*/  @!P2 IMAD.MOV R50, RZ, RZ, -R50 ;  /* 0x000000ffff32a224 */ /* 0x000fe200078e0a32 */
[C---:B------:R-:W-:Y:S01]  /*2100*/  ISETP.GT.U32.AND P2, PT, R3.reuse, R6, PT ;  /* 0x000000060300720c */ /* 0x040fe20003f44070 */
[----:B------:R-:W-:Y:S01]  /*2110*/  @!P4 IMAD.IADD R68, R68, 0x1, -R3 ;  /* 0x000000014444c824 */ /* 0x000fe200078e0a03 */
[----:B------:R-:W-:Y:S01]  /*2120*/  SHF.R.U32.HI R7, RZ, 0x4, R7 ;  /* 0x00000004ff077819 */ /* 0x000fe20000011607 */
[----:B------:R-:W-:Y:S02]  /*2130*/  @!P1 IMAD.MOV R52, RZ, RZ, -R52 ;  /* 0x000000ffff349224 */ /* 0x000fe400078e0a34 */
[--C-:B------:R-:W-:Y:S01]  /*2140*/  @!P0 IMAD.IADD R64, R64, 0x1, -R3.reuse ;  /* 0x0000000140408824 */ /* 0x100fe200078e0a03 */
[----:B------:R-:W-:Y:S01]  /*2150*/  ISETP.GT.U32.AND P0, PT, R3, R68, PT ;  /* 0x000000440300720c */ /* 0x000fe20003f04070 */
[--C-:B------:R-:W-:Y:S01]  /*2160*/  @!P3 IMAD.IADD R66, R66, 0x1, -R3.reuse ;  /* 0x000000014242b824 */ /* 0x100fe200078e0a03 */
[----:B------:R-:W-:Y:S01]  /*2170*/  SGXT.U32 R213, R7, 0xe ;  /* 0x0000000e07d5781a */ /* 0x000fe20000000000 */
[----:B------:R-:W-:Y:S01]  /*2180*/  @!P6 IMAD.MOV R56, RZ, RZ, -R56 ;  /* 0x000000ffff38e224 */ /* 0x000fe200078e0a38 */
[C---:B------:R-:W-:Y:S01]  /*2190*/  ISETP.GT.U32.AND P1, PT, R3.reuse, R64, PT ;  /* 0x000000400300720c */ /* 0x040fe20003f24070 */
[----:B------:R-:W-:Y:S01]  /*21a0*/  @!P5 IMAD.MOV R54, RZ, RZ, -R54 ;  /* 0x000000ffff36d224 */ /* 0x000fe200078e0a36 */
[----:B------:R-:W-:Y:S01]  /*21b0*/  ISETP.GT.U32.AND P6, PT, R3, R66, PT ;  /* 0x000000420300720c */ /* 0x000fe20003fc4070 */
[--C-:B------:R-:W-:Y:S01]  /*21c0*/  @!P2 IMAD.IADD R6, R6, 0x1, -R3.reuse ;  /* 0x000000010606a824 */ /* 0x100fe200078e0a03 */
[----:B------:R-:W-:Y:S01]  /*21d0*/  IADD3 R7, P4, R213, 0x80, RZ ;  /* 0x00000080d5077810 */ /* 0x000fe20007f9e0ff */
[C---:B------:R-:W-:Y:S01]  /*21e0*/  IMAD R236, R230.reuse, 0x7, RZ ;  /* 0x00000007e6ec7824 */ /* 0x040fe200078e02ff */
[----:B------:R-:W-:Y:S01]  /*21f0*/  ISETP.GE.AND P2, PT, R27, RZ, PT ;  /* 0x000000ff1b00720c */ /* 0x000fe20003f46270 */
[----:B------:R-:W-:Y:S01]  /*2200*/  IMAD R235, R230, 0x6, RZ ;  /* 0x00000006e6eb7824 */ /* 0x000fe200078e02ff */
[----:B------:R-:W-:Y:S01]  /*2210*/  R2UR UR8, R7 ;  /* 0x00000000070872ca */ /* 0x000fe200000e0000 */
[--C-:B------:R-:W-:Y:S01]  /*2220*/  @!P0 IMAD.IADD R68, R68, 0x1, -R3.reuse ;  /* 0x0000000144448824 */ /* 0x100fe200078e0a03 */
[----:B------:R-:W-:Y:S01]  /*2230*/  ISETP.GE.AND P0, PT, R31, RZ, PT ;  /* 0x000000ff1f00720c */ /* 0x000fe20003f06270 */
[----:B------:R-:W-:Y:S01]  /*2240*/  IMAD.MOV.U32 R7, RZ, RZ, RZ ;  /* 0x000000ffff077224 */ /* 0x000fe200078e00ff */
[----:B------:R-:W-:Y:S01]  /*2250*/  ISETP.GE.AND P3, PT, R29, RZ, PT ;  /* 0x000000ff1d00720c */ /* 0x000fe20003f66270 */
[--C-:B------:R-:W-:Y:S01]  /*2260*/  @!P1 IMAD.IADD R64, R64, 0x1, -R3.reuse ;  /* 0x0000000140409824 */ /* 0x100fe200078e0a03 */
[----:B------:R-:W-:Y:S01]  /*2270*/  ISETP.GE.AND P1, PT, R33, RZ, PT ;  /* 0x000000ff2100720c */ /* 0x000fe20003f26270 */
[----:B------:R-:W-:Y:S01]  /*2280*/  @!P6 IMAD.IADD R66, R66, 0x1, -R3 ;  /* 0x000000014242e824 */ /* 0x000fe200078e0a03 */
[----:B------:R-:W-:Y:S01]  /*2290*/  IADD3.X R7, R7, 0x40000040, RZ, P4, !PT ;  /* 0x4000004007077810 */ /* 0x000fe200027fe4ff */
[C---:B------:R-:W-:Y:S01]  /*22a0*/  IMAD R234, R230.reuse, 0x5, RZ ;  /* 0x00000005e6ea7824 */ /* 0x040fe200078e02ff */
[----:B------:R-:W-:Y:S01]  /*22b0*/  ISETP.GE.AND P4, PT, R35, RZ, PT ;  /* 0x000000ff2300720c */ /* 0x000fe20003f86270 */
[----:B------:R-:W-:Y:S01]  /*22c0*/  @!P2 IMAD.MOV R58, RZ, RZ, -R58 ;  /* 0x000000ffff3aa224 */ /* 0x000fe200078e0a3a */
[----:B------:R-:W-:Y:S01]  /*22d0*/  ISETP.NE.AND P6, PT, R15, RZ, PT ;  /* 0x000000ff0f00720c */ /* 0x000fe20003fc5270 */
[----:B------:R-:W-:Y:S01]  /*22e0*/  IMAD.SHL.U32 R233, R230, 0x4, RZ ;  /* 0x00000004e6e97824 */ /* 0x000fe200078e00ff */
[----:B------:R-:W-:Y:S01]  /*22f0*/  LOP3.LUT R3, RZ, R15, RZ, 0x33, !PT ;  /* 0x0000000fff037212 */ /* 0x000fe200078e33ff */
[----:B------:R-:W-:Y:S01]  /*2300*/  @!P0 IMAD.MOV R62, RZ, RZ, -R62 ;  /* 0x000000ffff3e8224 */ /* 0x000fe200078e0a3e */
[----:B------:R-:W-:Y:S01]  /*2310*/  LEA R150, P0, R4, UR16, 0x1 ;  /* 0x0000001004967c11 */ /* 0x000fe2000f8008ff */
[----:B------:R-:W-:Y:S01]  /*2320*/  @!P3 IMAD.MOV R60, RZ, RZ, -R60 ;  /* 0x000000ffff3cb224 */ /* 0x000fe200078e0a3c */
[C---:B------:R-:W-:Y:S01]  /*2330*/  SEL R8, R3.reuse, R8, !P6 ;  /* 0x0000000803087207 */ /* 0x040fe20007000000 */
[----:B------:R-:W-:Y:S01]  /*2340*/  @!P1 IMAD.MOV R6, RZ, RZ, -R6 ;  /* 0x000000ffff069224 */ /* 0x000fe200078e0a06 */
[C---:B------:R-:W-:Y:S01]  /*2350*/  SEL R22, R3.reuse, R22, !P6 ;  /* 0x0000001603167207 */ /* 0x040fe20007000000 */
[----:B------:R-:W-:Y:S01]  /*2360*/  IMAD R232, R230, 0x3, RZ ;  /* 0x00000003e6e87824 */ /* 0x000fe200078e02ff */
[----:B------:R-:W-:Y:S01]  /*2370*/  LEA.HI.X.SX32 R151, R4, UR17, 0x1, P0 ;  /* 0x0000001104977c11 */ /* 0x000fe200080f0eff */
[----:B------:R-:W-:Y:S01]  /*2380*/  IMAD R8, R8, UR4, RZ ;  /* 0x0000000408087c24 */ /* 0x000fe2000f8e02ff */
[----:B------:R-:W-:Y:S01]  /*2390*/  ULDC.64 UR16, c[0x0][0x218] ;  /* 0x0000860000107ab9 */ /* 0x000fe20000000a00 */
[----:B------:R-:W-:Y:S01]  /*23a0*/  @!P4 IMAD.MOV R64, RZ, RZ, -R64 ;  /* 0x000000ffff40c224 */ /* 0x000fe200078e0a40 */
[C---:B------:R-:W-:Y:S01]  /*23b0*/  SEL R36, R3.reuse, R36, !P6 ;  /* 0x0000002403247207 */ /* 0x040fe20007000000 */
[----:B------:R-:W-:Y:S01]  /*23c0*/  IMAD R22, R22, UR4, RZ ;  /* 0x0000000416167c24 */ /* 0x000fe2000f8e02ff */
[----:B------:R-:W-:Y:S01]  /*23d0*/  LEA R212, P4, R8, UR16, 0x1 ;  /* 0x0000001008d47c11 */ /* 0x000fe2000f8808ff */
[----:B------:R-:W-:Y:S01]  /*23e0*/  IMAD.SHL.U32 R230, R230, 0x2, RZ ;  /* 0x00000002e6e67824 */ /* 0x000fe200078e00ff */
[----:B------:R-:W-:Y:S01]  /*23f0*/  SEL R50, R3, R50, !P6 ;  /* 0x0000003203327207 */ /* 0x000fe20007000000 */
[----:B------:R-:W-:Y:S01]  /*2400*/  IMAD R36, R36, UR4, RZ ;  /* 0x0000000424247c24 */ /* 0x000fe2000f8e02ff */
[----:B------:R-:W-:-:S02]  /*2410*/  LEA.HI.X.SX32 R210, R8, UR17, 0x1, P4 ;  /* 0x0000001108d27c11 */ /* 0x000fc4000a0f0eff */
[----:B------:R-:W-:Y:S01]  /*2420*/  LEA R179, P4, R22, UR16, 0x1 ;  /* 0x0000001016b37c11 */ /* 0x000fe2000f8808ff */
[----:B------:R-:W-:Y:S01]  /*2430*/  IMAD R50, R50, UR4, RZ ;  /* 0x0000000432327c24 */ /* 0x000fe2000f8e02ff */
[----:B------:R-:W-:Y:S02]  /*2440*/  ISETP.GE.AND P2, PT, R37, RZ, PT ;  /* 0x000000ff2500720c */ /* 0x000fe40003f46270 */
[----:B------:R-:W-:Y:S02]  /*2450*/  SEL R14, R3, R14, !P6 ;  /* 0x0000000e030e7207 */ /* 0x000fe40007000000 */
[----:B------:R-:W-:Y:S02]  /*2460*/  LEA.HI.X.SX32 R176, R22, UR17, 0x1, P4 ;  /* 0x0000001116b07c11 */ /* 0x000fe4000a0f0eff */
[----:B------:R-:W-:Y:S01]  /*2470*/  ISETP.GE.AND P5, PT, R23, RZ, PT ;  /* 0x000000ff1700720c */ /* 0x000fe20003fa6270 */
[----:B------:R-:W-:Y:S01]  /*2480*/  IMAD R14, R14, UR4, RZ ;  /* 0x000000040e0e7c24 */ /* 0x000fe2000f8e02ff */
[----:B------:R-:W-:-:S02]  /*2490*/  SEL R6, R3, R6, !P6 ;  /* 0x0000000603067207 */ /* 0x000fc40007000000 */
[----:B------:R-:W-:Y:S02]  /*24a0*/  LEA R193, P4, R36, UR16, 0x1 ;  /* 0x0000001024c17c11 */ /* 0x000fe4000f8808ff */
[C---:B------:R-:W-:Y:S01]  /*24b0*/  SEL R10, R3.reuse, R10, !P6 ;  /* 0x0000000a030a7207 */ /* 0x040fe20007000000 */
[----:B------:R-:W-:Y:S01]  /*24c0*/  IMAD R6, R6, UR4, RZ ;  /* 0x0000000406067c24 */ /* 0x000fe2000f8e02ff */
[C---:B------:R-:W-:Y:S01]  /*24d0*/  SEL R12, R3.reuse, R12, !P6 ;  /* 0x0000000c030c7207 */ /* 0x040fe20007000000 */
[----:B------:R-:W-:Y:S01]  /*24e0*/  @!P2 IMAD.MOV R66, RZ, RZ, -R66 ;  /* 0x000000ffff42a224 */ /* 0x000fe200078e0a42 */
[C---:B------:R-:W-:Y:S01]  /*24f0*/  SEL R28, R3.reuse, R28, !P6 ;  /* 0x0000001c031c7207 */ /* 0x040fe20007000000 */
[----:B------:R-:W-:Y:S01]  /*2500*/  IMAD R10, R10, UR4, RZ ;  /* 0x000000040a0a7c24 */ /* 0x000fe2000f8e02ff */
[----:B------:R-:W-:Y:S01]  /*2510*/  LEA.HI.X.SX32 R162, R36, UR17, 0x1, P4 ;  /* 0x0000001124a27c11 */ /* 0x000fe2000a0f0eff */
[----:B------:R-:W-:Y:S01]  /*2520*/  IMAD R12, R12, UR4, RZ ;  /* 0x000000040c0c7c24 */ /* 0x000fe2000f8e02ff */
[----:B------:R-:W-:Y:S01]  /*2530*/  LEA R139, P4, R50, UR16, 0x1 ;  /* 0x00000010328b7c11 */ /* 0x000fe2000f8808ff */
[----:B------:R-:W-:Y:S01]  /*2540*/  IMAD R28, R28, UR4, RZ ;  /* 0x000000041c1c7c24 */ /* 0x000fe2000f8e02ff */
[C---:B------:R-:W-:Y:S01]  /*2550*/  SEL R16, R3.reuse, R16, !P6 ;  /* 0x0000001003107207 */ /* 0x040fe20007000000 */
[----:B------:R-:W-:Y:S01]  /*2560*/  @!P5 IMAD.MOV R68, RZ, RZ, -R68 ;  /* 0x000000ffff44d224 */ /* 0x000fe200078e0a44 */
[----:B------:R-:W-:-:S02]  /*2570*/  SEL R18, R3, R18, !P6 ;  /* 0x0000001203127207 */ /* 0x000fc40007000000 */
[----:B------:R-:W-:Y:S02]  /*2580*/  CS2R R36, SRZ ;  /* 0x0000000000247805 */ /* 0x000fe4000001ff00 */
[C---:B------:R-:W-:Y:S01]  /*2590*/  SEL R20, R3.reuse, R20, !P6 ;  /* 0x0000001403147207 */ /* 0x040fe20007000000 */
[----:B------:R-:W-:Y:S01]  /*25a0*/  IMAD R16, R16, UR4, RZ ;  /* 0x0000000410107c24 */ /* 0x000fe2000f8e02ff */
[C---:B------:R-:W-:Y:S01]  /*25b0*/  SEL R24, R3.reuse, R24, !P6 ;  /* 0x0000001803187207 */ /* 0x040fe20007000000 */
[----:B------:R-:W-:Y:S01]  /*25c0*/  IMAD R18, R18, UR4, RZ ;  /* 0x0000000412127c24 */ /* 0x000fe2000f8e02ff */
[C---:B------:R-:W-:Y:S01]  /*25d0*/  SEL R26, R3.reuse, R26, !P6 ;  /* 0x0000001a031a7207 */ /* 0x040fe20007000000 */
[----:B------:R-:W-:Y:S01]  /*25e0*/  IMAD R20, R20, UR4, RZ ;  /* 0x0000000414147c24 */ /* 0x000fe2000f8e02ff */
[----:B------:R-:W-:Y:S01]  /*25f0*/  SEL R42, R3, R42, !P6 ;  /* 0x0000002a032a7207 */ /* 0x000fe20007000000 */
[----:B------:R-:W-:Y:S01]  /*2600*/  IMAD R24, R24, UR4, RZ ;  /* 0x0000000418187c24 */ /* 0x000fe2000f8e02ff */
[----:B------:R-:W-:Y:S01]  /*2610*/  LEA R203, P1, R14, UR16, 0x1 ;  /* 0x000000100ecb7c11 */ /* 0x000fe2000f8208ff */
[----:B------:R-:W-:Y:S01]  /*2620*/  IMAD R26, R26, UR4, RZ ;  /* 0x000000041a1a7c24 */ /* 0x000fe2000f8e02ff */
[----:B------:R-:W-:Y:S01]  /*2630*/  LEA.HI.X.SX32 R138, R50, UR17, 0x1, P4 ;  /* 0x00000011328a7c11 */ /* 0x000fe2000a0f0eff */
[----:B------:R-:W-:Y:S01]  /*2640*/  IMAD R42, R42, UR4, RZ ;  /* 0x000000042a2a7c24 */ /* 0x000fe2000f8e02ff */
[----:B------:R-:W-:-:S02]  /*2650*/  LEA R152, P4, R6, UR16, 0x1 ;  /* 0x0000001006987c11 */ /* 0x000fc4000f8808ff */
[----:B------:R-:W-:Y:S02]  /*2660*/  CS2R R50, SRZ ;  /* 0x0000000000327805 */ /* 0x000fe4000001ff00 */
[----:B------:R-:W-:Y:S02]  /*2670*/  LEA.HI.X.SX32 R202, R14, UR17, 0x1, P1 ;  /* 0x000000110eca7c11 */ /* 0x000fe400088f0eff */
[C---:B------:R-:W-:Y:S02]  /*2680*/  SEL R30, R3.reuse, R30, !P6 ;  /* 0x0000001e031e7207 */ /* 0x040fe40007000000 */
[C---:B------:R-:W-:Y:S02]  /*2690*/  SEL R32, R3.reuse, R32, !P6 ;  /* 0x0000002003207207 */ /* 0x040fe40007000000 */
        /* <DEDUP_REMOVED lines=10> */
[----:B------:R-:W-:Y:S01]  /*2740*/  LEA R207, P2, R12, UR16, 0x1 ;  /* 0x000000100ccf7c11 */ /* 0x000fe2000f8408ff */
[----:B------:R-:W-:Y:S01]  /*2750*/  IMAD R56, R56, UR4, RZ ;  /* 0x0000000438387c24 */ /* 0x000fe2000f8e02ff */
[----:B------:R-:W-:-:S02]  /*2760*/  LEA R171, P1, R28, UR16, 0x1 ;  /* 0x000000101cab7c11 */ /* 0x000fc4000f8208ff */
[----:B------:R-:W-:Y:S02]  /*2770*/  LEA.HI.X.SX32 R153, R6, UR17, 0x1, P4 ;  /* 0x0000001106997c11 */ /* 0x000fe4000a0f0eff */
[----:B------:R-:W0:Y:S01]  /*2780*/  LDC R6, c[0x0][0x23c] ;  /* 0x00008f00ff067b82 */ /* 0x000e220000000800 */
        /* <DEDUP_REMOVED lines=20> */
[----:B------:R-:W-:Y:S01]  /*28d0*/  LEA.HI.X.SX32 R208, R10, UR17, 0x1, P3 ;  /* 0x000000110ad07c11 */ /* 0x000fe200098f0eff */
[----:B------:R-:W-:Y:S01]  /*28e0*/  IMAD R66, R66, UR4, RZ ;  /* 0x0000000442427c24 */ /* 0x000fe2000f8e02ff */
[----:B------:R-:W-:Y:S01]  /*28f0*/  LEA.HI.X.SX32 R205, R12, UR17, 0x1, P2 ;  /* 0x000000110ccd7c11 */ /* 0x000fe200090f0eff */
[----:B------:R-:W-:Y:S01]  /*2900*/  IMAD R3, R3, UR4, RZ ;  /* 0x0000000403037c24 */ /* 0x000fe2000f8e02ff */
[----:B------:R-:W-:Y:S01]  /*2910*/  LEA.HI.X.SX32 R170, R28, UR17, 0x1, P1 ;  /* 0x000000111caa7c11 */ /* 0x000fe200088f0eff */
[----:B------:R-:W-:Y:S01]  /*2920*/  ULDC UR4, c[0x0][0x230] ;  /* 0x00008c0000047ab9 */ /* 0x000fe20000000800 */
[----:B------:R-:W-:-:S02]  /*2930*/  LEA R201, P0, R16, UR16, 0x1 ;  /* 0x0000001010c97c11 */ /* 0x000fc4000f8008ff */
[----:B------:R-:W-:Y:S02]  /*2940*/  CS2R R68, SRZ ;  /* 0x0000000000447805 */ /* 0x000fe4000001ff00 */
[----:B------:R-:W-:Y:S02]  /*2950*/  LEA R199, P6, R18, UR16, 0x1 ;  /* 0x0000001012c77c11 */ /* 0x000fe4000f8c08ff */
[----:B------:R-:W-:Y:S02]  /*2960*/  CS2R R28, SRZ ;  /* 0x00000000001c7805 */ /* 0x000fe4000001ff00 */
[----:B------:R-:W-:Y:S01]  /*2970*/  LEA R196, P5, R20, UR16, 0x1 ;  /* 0x0000001014c47c11 */ /* 0x000fe2000f8a08ff */
[----:B------:R-:W-:Y:S01]  /*2980*/  IMAD.U32 R4, RZ, RZ, UR4 ;  /* 0x00000004ff047e24 */ /* 0x000fe2000f8e00ff */
[----:B------:R-:W-:Y:S01]  /*2990*/  LEA R175, P3, R24, UR16, 0x1 ;  /* 0x0000001018af7c11 */ /* 0x000fe2000f8608ff */
[----:B0-----:R-:W-:Y:S01]  /*29a0*/  IMAD.SHL.U32 R204, R6, 0x40, RZ ;  /* 0x0000004006cc7824 */ /* 0x001fe200078e00ff */
[----:B------:R-:W-:-:S02]  /*29b0*/  LEA R173, P2, R26, UR16, 0x1 ;  /* 0x000000101aad7c11 */ /* 0x000fc4000f8408ff */
[----:B------:R-:W-:Y:S02]  /*29c0*/  LEA R131, P1, R42, UR16, 0x1 ;  /* 0x000000102a837c11 */ /* 0x000fe4000f8208ff */
[----:B------:R-:W-:Y:S02]  /*29d0*/  LEA.HI.X.SX32 R200, R16, UR17, 0x1, P0 ;  /* 0x0000001110c87c11 */ /* 0x000fe400080f0eff */
[----:B------:R-:W-:Y:S02]  /*29e0*/  LEA.HI.X.SX32 R198, R18, UR17, 0x1, P6 ;  /* 0x0000001112c67c11 */ /* 0x000fe4000b0f0eff */
[----:B------:R-:W-:Y:S02]  /*29f0*/  LEA.HI.X.SX32 R195, R20, UR17, 0x1, P5 ;  /* 0x0000001114c37c11 */ /* 0x000fe4000a8f0eff */
[----:B------:R-:W-:Y:S02]  /*2a00*/  LEA.HI.X.SX32 R174, R24, UR17, 0x1, P3 ;  /* 0x0000001118ae7c11 */ /* 0x000fe400098f0eff */
[----:B------:R-:W-:-:S02]  /*2a10*/  CS2R R24, SRZ ;  /* 0x0000000000187805 */ /* 0x000fc4000001ff00 */
[----:B------:R-:W-:Y:S02]  /*2a20*/  LEA.HI.X.SX32 R172, R26, UR17, 0x1, P2 ;  /* 0x000000111aac7c11 */ /* 0x000fe400090f0eff */
[----:B------:R-:W-:Y:S02]  /*2a30*/  CS2R R26, SRZ ;  /* 0x00000000001a7805 */ /* 0x000fe4000001ff00 */
[----:B------:R-:W-:Y:S02]  /*2a40*/  LEA.HI.X.SX32 R130, R42, UR17, 0x1, P1 ;  /* 0x000000112a827c11 */ /* 0x000fe400088f0eff */
[----:B------:R-:W-:Y:S02]  /*2a50*/  CS2R R42, SRZ ;  /* 0x00000000002a7805 */ /* 0x000fe4000001ff00 */
[----:B------:R-:W-:Y:S02]  /*2a60*/  LEA R169, P0, R30, UR16, 0x1 ;  /* 0x000000101ea97c11 */ /* 0x000fe4000f8008ff */
[----:B------:R-:W-:-:S02]  /*2a70*/  LEA R167, P6, R32, UR16, 0x1 ;  /* 0x0000001020a77c11 */ /* 0x000fc4000f8c08ff */
[----:B------:R-:W-:Y:S02]  /*2a80*/  LEA R191, P5, R34, UR16, 0x1 ;  /* 0x0000001022bf7c11 */ /* 0x000fe4000f8a08ff */
[----:B------:R-:W-:Y:S02]  /*2a90*/  LEA R192, P3, R38, UR16, 0x1 ;  /* 0x0000001026c07c11 */ /* 0x000fe4000f8608ff */
[----:B------:R-:W-:Y:S02]  /*2aa0*/  LEA R128, P2, R40, UR16, 0x1 ;  /* 0x0000001028807c11 */ /* 0x000fe4000f8408ff */
[----:B------:R-:W-:Y:S02]  /*2ab0*/  LEA R145, P1, R56, UR16, 0x1 ;  /* 0x0000001038917c11 */ /* 0x000fe4000f8208ff */
[----:B------:R-:W-:Y:S02]  /*2ac0*/  LEA.HI.X.SX32 R168, R30, UR17, 0x1, P0 ;  /* 0x000000111ea87c11 */ /* 0x000fe400080f0eff */
[----:B------:R-:W-:-:S02]  /*2ad0*/  CS2R R30, SRZ ;  /* 0x00000000001e7805 */ /* 0x000fc4000001ff00 */
[----:B------:R-:W-:Y:S02]  /*2ae0*/  LEA.HI.X.SX32 R166, R32, UR17, 0x1, P6 ;  /* 0x0000001120a67c11 */ /* 0x000fe4000b0f0eff */
[----:B------:R-:W-:Y:S02]  /*2af0*/  CS2R R32, SRZ ;  /* 0x0000000000207805 */ /* 0x000fe4000001ff00 */
[----:B------:R-:W-:Y:S02]  /*2b00*/  LEA.HI.X.SX32 R164, R34, UR17, 0x1, P5 ;  /* 0x0000001122a47c11 */ /* 0x000fe4000a8f0eff */
[----:B------:R-:W-:Y:S02]  /*2b10*/  CS2R R34, SRZ ;  /* 0x0000000000227805 */ /* 0x000fe4000001ff00 */
[----:B------:R-:W-:Y:S02]  /*2b20*/  LEA.HI.X.SX32 R160, R38, UR17, 0x1, P3 ;  /* 0x0000001126a07c11 */ /* 0x000fe400098f0eff */
[----:B------:R-:W-:-:S02]  /*2b30*/  CS2R R38, SRZ ;  /* 0x0000000000267805 */ /* 0x000fc4000001ff00 */
[----:B------:R-:W-:Y:S02]  /*2b40*/  LEA.HI.X.SX32 R129, R40, UR17, 0x1, P2 ;  /* 0x0000001128817c11 */ /* 0x000fe400090f0eff */
[----:B------:R-:W-:Y:S02]  /*2b50*/  CS2R R40, SRZ ;  /* 0x0000000000287805 */ /* 0x000fe4000001ff00 */
[----:B------:R-:W-:Y:S02]  /*2b60*/  LEA.HI.X.SX32 R144, R56, UR17, 0x1, P1 ;  /* 0x0000001138907c11 */ /* 0x000fe400088f0eff */
[----:B------:R-:W-:Y:S02]  /*2b70*/  CS2R R56, SRZ ;  /* 0x0000000000387805 */ /* 0x000fe4000001ff00 */
[----:B------:R-:W-:Y:S02]  /*2b80*/  R2UR UR9, R7 ;  /* 0x00000000070972ca */ /* 0x000fe400000e0000 */
[----:B------:R-:W-:-:S02]  /*2b90*/  LEA R135, P0, R44, UR16, 0x1 ;  /* 0x000000102c877c11 */ /* 0x000fc4000f8008ff */
[----:B------:R-:W-:Y:S02]  /*2ba0*/  LEA R127, P6, R46, UR16, 0x1 ;  /* 0x000000102e7f7c11 */ /* 0x000fe4000f8c08ff */
[----:B------:R-:W-:Y:S02]  /*2bb0*/  LEA R137, P5, R48, UR16, 0x1 ;  /* 0x0000001030897c11 */ /* 0x000fe4000f8a08ff */
[----:B------:R-:W-:Y:S02]  /*2bc0*/  LEA R143, P3, R52, UR16, 0x1 ;  /* 0x00000010348f7c11 */ /* 0x000fe4000f8608ff */
[----:B------:R-:W-:Y:S02]  /*2bd0*/  LEA R132, P2, R54, UR16, 0x1 ;  /* 0x0000001036847c11 */ /* 0x000fe4000f8408ff */
[----:B------:R-:W-:Y:S01]  /*2be0*/  LEA R156, P1, R3, UR16, 0x1 ;  /* 0x00000010039c7c11 */ /* 0x000fe2000f8208ff */
[----:B------:R-:W-:Y:S01]  /*2bf0*/  UIADD3.64 UR20, UR8, 0x100, URZ ;  /* 0x0000010008147897 */ /* 0x000fe2000fffe03f */
[----:B------:R-:W-:-:S02]  /*2c00*/  LEA.HI.X.SX32 R134, R44, UR17, 0x1, P0 ;  /* 0x000000112c867c11 */ /* 0x000fc400080f0eff */
[----:B------:R-:W-:Y:S02]  /*2c10*/  CS2R R44, SRZ ;  /* 0x00000000002c7805 */ /* 0x000fe4000001ff00 */
[----:B------:R-:W-:Y:S02]  /*2c20*/  LEA.HI.X.SX32 R126, R46, UR17, 0x1, P6 ;  /* 0x000000112e7e7c11 */ /* 0x000fe4000b0f0eff */
[----:B------:R-:W-:Y:S02]  /*2c30*/  CS2R R46, SRZ ;  /* 0x00000000002e7805 */ /* 0x000fe4000001ff00 */
[----:B------:R-:W-:Y:S02]  /*2c40*/  LEA.HI.X.SX32 R136, R48, UR17, 0x1, P5 ;  /* 0x0000001130887c11 */ /* 0x000fe4000a8f0eff */
[----:B------:R-:W-:Y:S02]  /*2c50*/  CS2R R48, SRZ ;  /* 0x0000000000307805 */ /* 0x000fe4000001ff00 */
[----:B------:R-:W-:-:S02]  /*2c60*/  LEA.HI.X.SX32 R142, R52, UR17, 0x1, P3 ;  /* 0x00000011348e7c11 */ /* 0x000fc400098f0eff */
[----:B------:R-:W-:Y:S02]  /*2c70*/  CS2R R52, SRZ ;  /* 0x0000000000347805 */ /* 0x000fe4000001ff00 */
[----:B------:R-:W-:Y:S02]  /*2c80*/  LEA.HI.X.SX32 R133, R54, UR17, 0x1, P2 ;  /* 0x0000001136857c11 */ /* 0x000fe400090f0eff */
[----:B------:R-:W-:Y:S02]  /*2c90*/  CS2R R54, SRZ ;  /* 0x0000000000367805 */ /* 0x000fe4000001ff00 */
[----:B------:R-:W-:Y:S01]  /*2ca0*/  LEA.HI.X.SX32 R157, R3, UR17, 0x1, P1 ;  /* 0x00000011039d7c11 */ /* 0x000fe200088f0eff */
[----:B------:R-:W-:Y:S01]  /*2cb0*/  UIADD3.64 UR24, UR8, 0x180, URZ ;  /* 0x0000018008187897 */ /* 0x000fe2000fffe03f */
[----:B------:R-:W-:Y:S01]  /*2cc0*/  LEA R147, P0, R58, UR16, 0x1 ;  /* 0x000000103a937c11 */ /* 0x000fe2000f8008ff */
[----:B------:R-:W-:Y:S01]  /*2cd0*/  UIADD3.64 UR28, UR8, 0x200, URZ ;  /* 0x00000200081c7897 */ /* 0x000fe2000fffe03f */
[----:B------:R-:W-:Y:S01]  /*2ce0*/  LEA R148, P6, R60, UR16, 0x1 ;  /* 0x000000103c947c11 */ /* 0x000fe2000f8c08ff */
[----:B------:R-:W-:Y:S01]  /*2cf0*/  UIADD3.64 UR32, UR8, 0x280, URZ ;  /* 0x0000028008207897 */ /* 0x000fe2000fffe03f */
[----:B------:R-:W-:Y:S01]  /*2d00*/  LEA R140, P5, R62, UR16, 0x1 ;  /* 0x000000103e8c7c11 */ /* 0x000fe2000f8a08ff */
[----:B------:R-:W-:Y:S01]  /*2d10*/  UIADD3.64 UR36, UR8, 0x300, URZ ;  /* 0x0000030008247897 */ /* 0x000fe2000fffe03f */
[----:B------:R-:W-:-:S02]  /*2d20*/  LEA R154, P3, R64, UR16, 0x1 ;  /* 0x00000010409a7c11 */ /* 0x000fc4000f8608ff */
[----:B------:R-:W-:Y:S02]  /*2d30*/  LEA R158, P2, R66, UR16, 0x1 ;  /* 0x00000010429e7c11 */ /* 0x000fe4000f8408ff */
[----:B------:R-:W-:Y:S02]  /*2d40*/  LOP3.LUT R3, R88, 0x3f, RZ, 0xc0, !PT ;  /* 0x0000003f58037812 */ /* 0x000fe400078ec0ff */
        /* <DEDUP_REMOVED lines=8> */
[----:B------:R-:W-:Y:S02]  /*2dd0*/  LEA.HI.X.SX32 R159, R66, UR17, 0x1, P2 ;  /* 0x00000011429f7c11 */ /* 0x000fe400090f0eff */
[----:B------:R-:W-:Y:S01]  /*2de0*/  CS2R R66, SRZ ;  /* 0x0000000000427805 */ /* 0x000fe2000001ff00 */
[----:B------:R-:W-:Y:S01]  /*2df0*/  IMAD R197, R3, R6, RZ ;  /* 0x0000000603c57224 */ /* 0x000fe200078e02ff */
[----:B------:R-:W-:-:S12]  /*2e00*/  UIADD3.64 UR16, UR8, 0x80, URZ ;  /* 0x0000008008107897 */ /* 0x000fd8000fffe03f */
.L_x_1:
[----:B------:R-:W-:Y:S01]  /*2e10*/  ISETP.GT.AND P0, PT, R4, 0x2, PT ;  /* 0x000000020400780c */ /* 0x000fe20003f04270 */
[----:B------:R-:W-:Y:S01]  /*2e20*/  IMAD.WIDE R6, R230, 0x2, R150 ;  /* 0x00000002e6067825 */ /* 0x000fe200078e0296 */
[C---:B------:R-:W-:Y:S01]  /*2e30*/  ISETP.GT.AND P1, PT, R4.reuse, 0x3, PT ;  /* 0x000000030400780c */ /* 0x040fe20003f24270 */
[----:B------:R-:W0:Y:S01]  /*2e40*/  LDC R20, c[0x0][0x238] ;  /* 0x00008e00ff147b82 */ /* 0x000e220000000800 */
[----:B------:R-:W-:Y:S02]  /*2e50*/  PRMT R183, RZ, 0x7610, R183 ;  /* 0x00007610ffb77816 */ /* 0x000fe400000000b7 */
[----:B------:R-:W-:Y:S01]  /*2e60*/  ISETP.GT.AND P2, PT, R4, 0x4, PT ;  /* 0x000000040400780c */ /* 0x000fe20003f44270 */
[----:B------:R-:W-:Y:S01]  /*2e70*/  IMAD.WIDE R8, R232, 0x2, R150 ;  /* 0x00000002e8087825 */ /* 0x000fe200078e0296 */
[----:B------:R-:W-:Y:S02]  /*2e80*/  ISETP.GT.AND P3, PT, R4, 0x5, PT ;  /* 0x000000050400780c */ /* 0x000fe40003f64270 */
[----:B------:R-:W-:Y:S01]  /*2e90*/  PRMT R188, RZ, 0x7610, R188 ;  /* 0x00007610ffbc7816 */ /* 0x000fe200000000bc */
[----:B------:R-:W-:-:S04]  /*2ea0*/  IMAD.WIDE R10, R233, 0x2, R150 ;  /* 0x00000002e90a7825 */ /* 0x000fc800078e0296 */
[----:B------:R-:W-:Y:S01]  /*2eb0*/  IMAD.WIDE R12, R234, 0x2, R150 ;  /* 0x00000002ea0c7825 */ /* 0x000fe200078e0296 */
[----:B------:R1:W2:Y:S01]  /*2ec0*/  @P0 LDG.E.U16 R183, desc[UR14][R6.64] ;  /* 0x0000000e06b70981 */ /* 0x0002a2000c1e1500 */
[C---:B------:R-:W-:Y:S01]  /*2ed0*/  ISETP.GT.AND P0, PT, R4.reuse, 0x6, PT ;  /* 0x000000060400780c */ /* 0x040fe20003f04270 */
[----:B------:R-:W3:Y:S02]  /*2ee0*/  LDC R89, c[0x0][0x238] ;  /* 0x00008e00ff597b82 */ /* 0x000ee40000000800 */
[----:B------:R4:W5:Y:S01]  /*2ef0*/  @P1 LDG.E.U16 R188, desc[UR14][R8.64] ;  /* 0x0000000e08bc1981 */ /* 0x000962000c1e1500 */
[----:B-1----:R-:W-:Y:S02]  /*2f00*/  PRMT R6, RZ, 0x7610, R6 ;  /* 0x00007610ff067816 */ /* 0x002fe40000000006 */
[C---:B------:R-:W-:Y:S01]  /*2f10*/  ISETP.GT.AND P4, PT, R4.reuse, 0xb, PT ;  /* 0x0000000b0400780c */ /* 0x040fe20003f84270 */
[----:B------:R-:W-:Y:S01]  /*2f20*/  IMAD.WIDE R14, R237, 0x2, R150 ;  /* 0x00000002ed0e7825 */ /* 0x000fe200078e0296 */
[----:B------:R-:W-:Y:S01]  /*2f30*/  PRMT R7, RZ, 0x7610, R7 ;  /* 0x00007610ff077816 */ /* 0x000fe20000000007 */
[----:B------:R-:W1:Y:S01]  /*2f40*/  LDC R88, c[0x0][0x238] ;  /* 0x00008e00ff587b82 */ /* 0x000e620000000800 */
[----:B------:R4:W5:Y:S01]  /*2f50*/  @P2 LDG.E.U16 R6, desc[UR14][R10.64] ;  /* 0x0000000e0a062981 */ /* 0x000962000c1e1500 */
[----:B------:R-:W-:-:S02]  /*2f60*/  ISETP.GT.AND P1, PT, R4, 0x7, PT ;  /* 0x000000070400780c */ /* 0x000fc40003f24270 */
[C---:B------:R-:W-:Y:S01]  /*2f70*/  ISETP.GT.AND P2, PT, R4.reuse, 0x8, PT ;  /* 0x000000080400780c */ /* 0x040fe20003f44270 */
[----:B------:R0:W5:Y:S01]  /*2f80*/  @P3 LDG.E.U16 R7, desc[UR14][R12.64] ;  /* 0x0000000e0c073981 */ /* 0x000162000c1e1500 */
[----:B----4-:R-:W-:Y:S02]  /*2f90*/  PRMT R8, RZ, 0x7610, R8 ;  /* 0x00007610ff087816 */ /* 0x010fe40000000008 */
[----:B------:R-:W-:Y:S02]  /*2fa0*/  ISETP.GT.AND P3, PT, R4, 0x9, PT ;  /* 0x000000090400780c */ /* 0x000fe40003f64270 */
[----:B------:R-:W-:Y:S01]  /*2fb0*/  PRMT R119, RZ, 0x7610, R119 ;  /* 0x00007610ff777816 */ /* 0x000fe20000000077 */
[----:B------:R-:W-:Y:S01]  /*2fc0*/  IMAD.WIDE R10, R235, 0x2, R150 ;  /* 0x00000002eb0a7825 */ /* 0x000fe200078e0296 */
[----:B------:R-:W-:Y:S01]  /*2fd0*/  PRMT R9, RZ, 0x7610, R9 ;  /* 0x00007610ff097816 */ /* 0x000fe20000000009 */
[----:B------:R-:W4:Y:S02]  /*2fe0*/  LDC R91, c[0x0][0x238] ;  /* 0x00008e00ff5b7b82 */ /* 0x000f240000000800 */
[----:B0-----:R-:W-:Y:S01]  /*2ff0*/  IMAD.WIDE R12, R236, 0x2, R150 ;  /* 0x00000002ec0c7825 */ /* 0x001fe200078e0296 */
[----:B------:R0:W5:Y:S01]  /*3000*/  @P0 LDG.E.U16 R8, desc[UR14][R10.64] ;  /* 0x0000000e0a080981 */ /* 0x000162000c1e1500 */
[----:B------:R-:W-:-:S02]  /*3010*/  ISETP.GT.AND P0, PT, R4, 0xa, PT ;  /* 0x0000000a0400780c */ /* 0x000fc40003f04270 */
[----:B------:R-:W-:Y:S01]  /*3020*/  PRMT R190, RZ, 0x7610, R190 ;  /* 0x00007610ffbe7816 */ /* 0x000fe200000000be */
[----:B------:R0:W5:Y:S01]  /*3030*/  @P1 LDG.E.U16 R9, desc[UR14][R12.64] ;  /* 0x0000000e0c091981 */ /* 0x000162000c1e1500 */
[----:B------:R-:W-:Y:S02]  /*3040*/  PRMT R194, RZ, 0x7610, R194 ;  /* 0x00007610ffc27816 */ /* 0x000fe400000000c2 */
[----:B------:R-:W-:Y:S01]  /*3050*/  PRMT R181, RZ, 0x7610, R181 ;  /* 0x00007610ffb57816 */ /* 0x000fe200000000b5 */
[----:B------:R3:W2:Y:S01]  /*3060*/  @P2 LDG.E.U16 R119, desc[UR14][R14.64] ;  /* 0x0000000e0e772981 */ /* 0x0006a2000c1e1500 */
[----:B------:R-:W-:Y:S01]  /*3070*/  ISETP.GT.AND P1, PT, R4, 0xc, PT ;  /* 0x0000000c0400780c */ /* 0x000fe20003f24270 */
[--C-:B0-----:R-:W-:Y:S01]  /*3080*/  IMAD.WIDE R10, R238, 0x2, R150.reuse ;  /* 0x00000002ee0a7825 */ /* 0x101fe200078e0296 */
[----:B------:R-:W-:Y:S01]  /*3090*/  ISETP.GT.AND P2, PT, R4, 0xd, PT ;  /* 0x0000000d0400780c */ /* 0x000fe20003f44270 */
[----:B------:R-:W0:Y:S02]  /*30a0*/  LDC R92, c[0x0][0x238] ;  /* 0x00008e00ff5c7b82 */ /* 0x000e240000000800 */
[--C-:B------:R-:W-:Y:S01]  /*30b0*/  IMAD.WIDE R12, R239, 0x2, R150.reuse ;  /* 0x00000002ef0c7825 */ /* 0x100fe200078e0296 */
[----:B------:R1:W5:Y:S03]  /*30c0*/  @P3 LDG.E.U16 R194, desc[UR14][R10.64] ;  /* 0x0000000e0ac23981 */ /* 0x000366000c1e1500 */
[--C-:B---3--:R-:W-:Y:S01]  /*30d0*/  IMAD.WIDE R14, R240, 0x2, R150.reuse ;  /* 0x00000002f00e7825 */ /* 0x108fe200078e0296 */
[----:B------:R-:W3:Y:S03]  /*30e0*/  @P0 LDG.E.U16 R181, desc[UR14][R12.64] ;  /* 0x0000000e0cb50981 */ /* 0x000ee6000c1e1500 */
[----:B------:R-:W-:Y:S01]  /*30f0*/  IMAD.WIDE R18, R242, 0x2, R150 ;  /* 0x00000002f2127825 */ /* 0x000fe200078e0296 */
[----:B------:R1:W3:Y:S01]  /*3100*/  @P4 LDG.E.U16 R190, desc[UR14][R14.64] ;  /* 0x0000000e0ebe4981 */ /* 0x0002e2000c1e1500 */
[----:B------:R-:W-:Y:S01]  /*3110*/  ISETP.GT.AND P4, PT, R4, 0xf, PT ;  /* 0x0000000f0400780c */ /* 0x000fe20003f84270 */
[----:B------:R-:W0:Y:S01]  /*3120*/  LDC R90, c[0x0][0x238] ;  /* 0x00008e00ff5a7b82 */ /* 0x000e220000000800 */
[----:B-1----:R-:W-:-:S02]  /*3130*/  PRMT R10, RZ, 0x7610, R10 ;  /* 0x00007610ff0a7816 */ /* 0x002fc4000000000a */
[----:B------:R-:W-:Y:S01]  /*3140*/  ISETP.GT.AND P3, PT, R4, 0xe, PT ;  /* 0x0000000e0400780c */ /* 0x000fe20003f64270 */
[----:B------:R-:W-:Y:S01]  /*3150*/  IMAD.WIDE R14, R241, 0x2, R150 ;  /* 0x00000002f10e7825 */ /* 0x000fe200078e0296 */
[----:B------:R-:W-:-:S03]  /*3160*/  PRMT R11, RZ, 0x7610, R11 ;  /* 0x00007610ff0b7816 */ /* 0x000fc6000000000b */
[----:B------:R-:W1:Y:S01]  /*3170*/  LDC R94, c[0x0][0x238] ;  /* 0x00008e00ff5e7b82 */ /* 0x000e620000000800 */
[C---:B------:R-:W-:Y:S01]  /*3180*/  ISETP.GT.AND P0, PT, R4.reuse, RZ, PT ;  /* 0x000000ff0400720c */ /* 0x040fe20003f04270 */
[----:B------:R4:W3:Y:S01]  /*3190*/  @P1 LDG.E.U16 R10, desc[UR14][R14.64] ;  /* 0x0000000e0e0a1981 */ /* 0x0008e2000c1e1500 */
[----:B------:R-:W-:Y:S01]  /*31a0*/  PRMT R13, RZ, 0x7610, R13 ;  /* 0x00007610ff0d7816 */ /* 0x000fe2000000000d */
[----:B------:R-:W-:Y:S01]  /*31b0*/  IMAD.WIDE R16, R243, 0x2, R150 ;  /* 0x00000002f3107825 */ /* 0x000fe200078e0296 */
[----:B------:R-:W-:Y:S01]  /*31c0*/  PRMT R12, RZ, 0x7610, R12 ;  /* 0x00007610ff0c7816 */ /* 0x000fe2000000000c */
[----:B------:R4:W3:Y:S01]  /*31d0*/  @P2 LDG.E.U16 R11, desc[UR14][R18.64] ;  /* 0x0000000e120b2981 */ /* 0x0008e2000c1e1500 */
[----:B------:R-:W-:Y:S02]  /*31e0*/  ISETP.GT.AND P2, PT, R4, 0x10, PT ;  /* 0x000000100400780c */ /* 0x000fe40003f44270 */
[----:B------:R-:W-:Y:S02]  /*31f0*/  PRMT R116, RZ, 0x7610, R116 ;  /* 0x00007610ff747816 */ /* 0x000fe40000000074 */
[----:B------:R-:W-:Y:S01]  /*3200*/  PRMT R118, RZ, 0x7610, R118 ;  /* 0x00007610ff767816 */ /* 0x000fe20000000076 */
[----:B----4-:R-:W-:Y:S01]  /*3210*/  IMAD.WIDE R14, R244, 0x2, R150 ;  /* 0x00000002f40e7825 */ /* 0x010fe200078e0296 */
[----:B------:R-:W4:Y:S01]  /*3220*/  @P3 LDG.E.U16 R12, desc[UR14][R16.64] ;  /* 0x0000000e100c3981 */ /* 0x000f22000c1e1500 */
[----:B------:R-:W-:Y:S01]  /*3230*/  PRMT R177, RZ, 0x7610, R177 ;  /* 0x00007610ffb17816 */ /* 0x000fe200000000b1 */
[----:B------:R-:W1:Y:S02]  /*3240*/  LDC R95, c[0x0][0x238] ;  /* 0x00008e00ff5f7b82 */ /* 0x000e640000000800 */
[----:B------:R0:W4:Y:S01]  /*3250*/  @P4 LDG.E.U16 R13, desc[UR14][R14.64] ;  /* 0x0000000e0e0d4981 */ /* 0x000122000c1e1500 */
[----:B------:R-:W-:-:S02]  /*3260*/  ISETP.GT.AND P4, PT, R4, 0x12, PT ;  /* 0x000000120400780c */ /* 0x000fc40003f84270 */
[C---:B------:R-:W-:Y:S01]  /*3270*/  ISETP.GT.AND P3, PT, R4.reuse, 0x11, PT ;  /* 0x000000110400780c */ /* 0x040fe20003f64270 */
[----:B------:R-:W2:Y:S01]  /*3280*/  @P0 LDG.E.U16 R116, desc[UR14][R150.64] ;  /* 0x0000000e96740981 */ /* 0x000ea2000c1e1500 */
[C---:B------:R-:W-:Y:S01]  /*3290*/  ISETP.GT.AND P0, PT, R4.reuse, 0x14, PT ;  /* 0x000000140400780c */ /* 0x040fe20003f04270 */
[----:B------:R-:W-:Y:S01]  /*32a0*/  IMAD.WIDE R18, R247, 0x2, R150 ;  /* 0x00000002f7127825 */ /* 0x000fe200078e0296 */
[----:B------:R-:W-:Y:S01]  /*32b0*/  PRMT R161, RZ, 0x7610, R161 ;  /* 0x00007610ffa17816 */ /* 0x000fe200000000a1 */
[----:B------:R-:W1:Y:S02]  /*32c0*/  LDC R100, c[0x0][0x238] ;  /* 0x00008e00ff647b82 */ /* 0x000e640000000800 */
[----:B0-----:R-:W-:Y:S01]  /*32d0*/  IMAD.WIDE R14, R245, 0x2, R150 ;  /* 0x00000002f50e7825 */ /* 0x001fe200078e0296 */
[----:B------:R-:W-:-:S03]  /*32e0*/  ISETP.GT.AND P1, PT, R4, 0x13, PT ;  /* 0x000000130400780c */ /* 0x000fc60003f24270 */
[----:B------:R0:W3:Y:S01]  /*32f0*/  @P4 LDG.E.U16 R177, desc[UR14][R18.64] ;  /* 0x0000000e12b14981 */ /* 0x0000e2000c1e1500 */
[----:B------:R-:W-:Y:S01]  /*3300*/  IMAD.WIDE R16, R246, 0x2, R150 ;  /* 0x00000002f6107825 */ /* 0x000fe200078e0296 */
[----:B------:R-:W-:Y:S01]  /*3310*/  PRMT R121, RZ, 0x7610, R121 ;  /* 0x00007610ff797816 */ /* 0x000fe20000000079 */
[----:B------:R-:W1:Y:S01]  /*3320*/  LDC R96, c[0x0][0x238] ;  /* 0x00008e00ff607b82 */ /* 0x000e620000000800 */
[----:B------:R0:W5:Y:S04]  /*3330*/  @P2 LDG.E.U16 R118, desc[UR14][R14.64] ;  /* 0x0000000e0e762981 */ /* 0x000168000c1e1500 */
[----:B------:R0:W4:Y:S02]  /*3340*/  @P3 LDG.E.U16 R161, desc[UR14][R16.64] ;  /* 0x0000000e10a13981 */ /* 0x000124000c1e1500 */
[----:B0-----:R-:W-:Y:S01]  /*3350*/  IMAD.WIDE R18, R249, 0x2, R150 ;  /* 0x00000002f9127825 */ /* 0x001fe200078e0296 */
[----:B------:R-:W-:Y:S01]  /*3360*/  PRMT R120, RZ, 0x7610, R120 ;  /* 0x00007610ff787816 */ /* 0x000fe20000000078 */
[----:B------:R-:W0:Y:S01]  /*3370*/  LDC R98, c[0x0][0x238] ;  /* 0x00008e00ff627b82 */ /* 0x000e220000000800 */
[----:B------:R-:W-:-:S02]  /*3380*/  PRMT R15, RZ, 0x7610, R15 ;  /* 0x00007610ff0f7816 */ /* 0x000fc4000000000f */
[C---:B------:R-:W-:Y:S02]  /*3390*/  ISETP.GT.AND P3, PT, R4.reuse, 0x18, PT ;  /* 0x000000180400780c */ /* 0x040fe40003f64270 */
[----:B------:R-:W-:Y:S02]  /*33a0*/  PRMT R14, RZ, 0x7610, R14 ;  /* 0x00007610ff0e7816 */ /* 0x000fe4000000000e */
[----:B------:R1:W3:Y:S01]  /*33b0*/  @P0 LDG.E.U16 R15, desc[UR14][R18.64] ;  /* 0x0000000e120f0981 */ /* 0x0002e2000c1e1500 */
[----:B------:R-:W-:Y:S01]  /*33c0*/  ISETP.GT.AND P0, PT, R4, 0x16, PT ;  /* 0x000000160400780c */ /* 0x000fe20003f04270 */
[----:B------:R-:W-:-:S04]  /*33d0*/  IMAD.WIDE R16, R248, 0x2, R150 ;  /* 0x00000002f8107825 */ /* 0x000fc800078e0296 */
[----:B------:R-:W-:Y:S01]  /*33e0*/  IMAD.WIDE R22, R250, 0x2, R150 ;  /* 0x00000002fa167825 */ /* 0x000fe200078e0296 */
[----:B------:R1:W3:Y:S01]  /*33f0*/  @P1 LDG.E.U16 R14, desc[UR14][R16.64] ;  /* 0x0000000e100e1981 */ /* 0x0002e2000c1e1500 */
[----:B------:R-:W-:Y:S01]  /*3400*/  PRMT R123, RZ, 0x7610, R123 ;  /* 0x00007610ff7b7816 */ /* 0x000fe2000000007b */
[----:B------:R-:W0:Y:S01]  /*3410*/  LDC R99, c[0x0][0x238] ;  /* 0x00008e00ff637b82 */ /* 0x000e220000000800 */
[----:B------:R-:W-:Y:S01]  /*3420*/  IMAD R20, R20, 0x18, RZ ;  /* 0x0000001814147824 */ /* 0x000fe200078e02ff */
[C---:B------:R-:W-:Y:S01]  /*3430*/  ISETP.GT.AND P1, PT, R4.reuse, 0x20, PT ;  /* 0x000000200400780c */ /* 0x040fe20003f24270 */
[----:B-1----:R-:W-:Y:S01]  /*3440*/  IMAD.WIDE R18, R251, 0x2, R150 ;  /* 0x00000002fb127825 */ /* 0x002fe200078e0296 */
[----:B------:R-:W-:-:S03]  /*3450*/  ISETP.GT.AND P2, PT, R4, 0x15, PT ;  /* 0x000000150400780c */ /* 0x000fc60003f44270 */
[----:B------:R-:W-:Y:S01]  /*3460*/  IMAD.WIDE R20, R20, 0x2, R150 ;  /* 0x0000000214147825 */ /* 0x000fe200078e0296 */
[----:B------:R-:W-:Y:S01]  /*3470*/  PRMT R17, RZ, 0x7610, R17 ;  /* 0x00007610ff117816 */ /* 0x000fe20000000011 */
[----:B------:R-:W1:Y:S02]  /*3480*/  LDC R101, c[0x0][0x238] ;  /* 0x00008e00ff657b82 */ /* 0x000e640000000800 */
[----:B------:R-:W-:Y:S01]  /*3490*/  IMAD.SHL.U32 R89, R89, 0x20, RZ ;  /* 0x0000002059597824 */ /* 0x000fe200078e00ff */
[----:B------:R0:W4:Y:S01]  /*34a0*/  @P3 LDG.E.U16 R121, desc[UR14][R20.64] ;  /* 0x0000000e14793981 */ /* 0x000122000c1e1500 */
[----:B------:R-:W-:-:S03]  /*34b0*/  PRMT R16, RZ, 0x7610, R16 ;  /* 0x00007610ff107816 */ /* 0x000fc60000000010 */
[----:B------:R0:W3:Y:S01]  /*34c0*/  @P0 LDG.E.U16 R17, desc[UR14][R18.64] ;  /* 0x0000000e12110981 */ /* 0x0000e2000c1e1500 */
[----:B------:R-:W-:Y:S01]  /*34d0*/  ISETP.GT.AND P0, PT, R4, 0x17, PT ;  /* 0x000000170400780c */ /* 0x000fe20003f04270 */
[----:B------:R-:W-:Y:S01]  /*34e0*/  IMAD R88, R88, 0x28, RZ ;  /* 0x0000002858587824 */ /* 0x000fe200078e02ff */
[----:B------:R-:W-:Y:S01]  /*34f0*/  PRMT R163, RZ, 0x7610, R163 ;  /* 0x00007610ffa37816 */ /* 0x000fe200000000a3 */
[----:B------:R0:W3:Y:S01]  /*3500*/  @P2 LDG.E.U16 R16, desc[UR14][R22.64] ;  /* 0x0000000e16102981 */ /* 0x0000e2000c1e1500 */
[----:B------:R-:W-:Y:S01]  /*3510*/  PRMT R122, RZ, 0x7610, R122 ;  /* 0x00007610ff7a7816 */ /* 0x000fe2000000007a */
[----:B0-----:R-:W-:Y:S01]  /*3520*/  IMAD.WIDE R20, R89, 0x2, R150 ;  /* 0x0000000259147825 */ /* 0x001fe200078e0296 */
[----:B------:R-:W-:Y:S01]  /*3530*/  PRMT R178, RZ, 0x7610, R178 ;  /* 0x00007610ffb27816 */ /* 0x000fe200000000b2 */
[----:B------:R-:W0:Y:S01]  /*3540*/  LDC R89, c[0x0][0x238] ;  /* 0x00008e00ff597b82 */ /* 0x000e220000000800 */
[----:B------:R-:W-:Y:S02]  /*3550*/  PRMT R18, RZ, 0x7610, R18 ;  /* 0x00007610ff127816 */ /* 0x000fe40000000012 */
[----:B------:R1:W3:Y:S01]  /*3560*/  @P1 LDG.E.U16 R120, desc[UR14][R20.64] ;  /* 0x0000000e14781981 */ /* 0x0002e2000c1e1500 */
[----:B------:R-:W-:-:S02]  /*3570*/  IMAD R91, R91, 0x1a, RZ ;  /* 0x0000001a5b5b7824 */ /* 0x000fc400078e02ff */
[--C-:B------:R-:W-:Y:S02]  /*3580*/  IMAD.WIDE R22, R88, 0x2, R150.reuse ;  /* 0x0000000258167825 */ /* 0x100fe400078e0296 */
[----:B------:R-:W0:Y:S02]  /*3590*/  LDC R88, c[0x0][0x238] ;  /* 0x00008e00ff587b82 */ /* 0x000e240000000800 */
[----:B-1----:R-:W-:Y:S01]  /*35a0*/  IMAD.WIDE R20, R252, 0x2, R150 ;  /* 0x00000002fc147825 */ /* 0x002fe200078e0296 */
[----:B------:R-:W-:Y:S02]  /*35b0*/  ISETP.GT.AND P3, PT, R4, 0x28, PT ;  /* 0x000000280400780c */ /* 0x000fe40003f64270 */
[----:B------:R-:W-:-:S03]  /*35c0*/  PRMT R125, RZ, 0x7610, R125 ;  /* 0x00007610ff7d7816 */ /* 0x000fc6000000007d */
[----:B------:R-:W1:Y:S01]  /*35d0*/  LDC R102, c[0x0][0x238] ;  /* 0x00008e00ff667b82 */ /* 0x000e620000000800 */
[----:B------:R0:W3:Y:S01]  /*35e0*/  @P0 LDG.E.U16 R18, desc[UR14][R20.64] ;  /* 0x0000000e14120981 */ /* 0x0000e2000c1e1500 */
[----:B------:R-:W-:Y:S01]  /*35f0*/  ISETP.GT.AND P1, PT, R4, 0x19, PT ;  /* 0x000000190400780c */ /* 0x000fe20003f24270 */
[----:B0-----:R-:W-:Y:S01]  /*3600*/  IMAD R89, R89, 0x19, RZ ;  /* 0x0000001959597824 */ /* 0x001fe200078e02ff */
[----:B------:R-:W-:-:S04]  /*3610*/  PRMT R124, RZ, 0x7610, R124 ;  /* 0x00007610ff7c7816 */ /* 0x000fc8000000007c */
[----:B------:R-:W0:Y:S01]  /*3620*/  LDC R104, c[0x0][0x238] ;  /* 0x00008e00ff687b82 */ /* 0x000e220000000800 */
[----:B------:R1:W3:Y:S01]  /*3630*/  @P3 LDG.E.U16 R123, desc[UR14][R22.64] ;  /* 0x0000000e167b3981 */ /* 0x0002e2000c1e1500 */
[----:B------:R-:W-:-:S06]  /*3640*/  IMAD.WIDE R20, R91, 0x2, R150 ;  /* 0x000000025b147825 */ /* 0x000fcc00078e0296 */
[----:B------:R-:W0:Y:S01]  /*3650*/  LDC R91, c[0x0][0x238] ;  /* 0x00008e00ff5b7b82 */ /* 0x000e220000000800 */
[----:B------:R-:W-:Y:S01]  /*3660*/  ISETP.GT.AND P3, PT, R4, 0x30, PT ;  /* 0x000000300400780c */ /* 0x000fe20003f64270 */
[----:B------:R-:W-:Y:S02]  /*3670*/  IMAD R92, R92, 0x38, RZ ;  /* 0x000000385c5c7824 */ /* 0x000fe400078e02ff */
[----:B-1----:R-:W-:-:S04]  /*3680*/  IMAD.WIDE R22, R89, 0x2, R150 ;  /* 0x0000000259167825 */ /* 0x002fc800078e0296 */
[----:B------:R-:W-:Y:S01]  /*3690*/  IMAD R88, R88, 0x30, RZ ;  /* 0x0000003058587824 */ /* 0x000fe200078e02ff */
[----:B------:R1:W3:Y:S01]  /*36a0*/  @P1 LDG.E.U16 R163, desc[UR14][R22.64] ;  /* 0x0000000e16a31981 */ /* 0x0002e2000c1e1500 */
[----:B------:R-:W-:Y:S01]  /*36b0*/  PRMT R180, RZ, 0x7610, R180 ;  /* 0x00007610ffb47816 */ /* 0x000fe200000000b4 */
[----:B------:R-:W2:Y:S01]  /*36c0*/  LDC R106, c[0x0][0x238] ;  /* 0x00008e00ff6a7b82 */ /* 0x000ea20000000800 */
[----:B------:R-:W-:-:S05]  /*36d0*/  IMAD.WIDE R88, R88, 0x2, R150 ;  /* 0x0000000258587825 */ /* 0x000fca00078e0296 */
[----:B------:R0:W3:Y:S01]  /*36e0*/  @P3 LDG.E.U16 R122, desc[UR14][R88.64] ;  /* 0x0000000e587a3981 */ /* 0x0000e2000c1e1500 */
[----:B-1----:R-:W-:Y:S01]  /*36f0*/  IMAD.WIDE R22, R92, 0x2, R150 ;  /* 0x000000025c167825 */ /* 0x002fe200078e0296 */
[----:B------:R-:W-:Y:S01]  /*3700*/  PRMT R165, RZ, 0x7610, R165 ;  /* 0x00007610ffa57816 */ /* 0x000fe200000000a5 */
[----:B------:R-:W1:Y:S02]  /*3710*/  LDC R92, c[0x0][0x238] ;  /* 0x00008e00ff5c7b82 */ /* 0x000e640000000800 */
[----:B0-----:R-:W-:-:S04]  /*3720*/  IMAD R91, R91, 0x1b, RZ ;  /* 0x0000001b5b5b7824 */ /* 0x001fc800078e02ff */
[----:B------:R-:W-:Y:S01]  /*3730*/  IMAD.WIDE R88, R91, 0x2, R150 ;  /* 0x000000025b587825 */ /* 0x000fe200078e0296 */
[----:B------:R-:W-:Y:S01]  /*3740*/  PRMT R189, RZ, 0x7610, R189 ;  /* 0x00007610ffbd7816 */ /* 0x000fe200000000bd */
[----:B------:R-:W0:Y:S01]  /*3750*/  LDC R91, c[0x0][0x238] ;  /* 0x00008e00ff5b7b82 */ /* 0x000e220000000800 */
[C---:B------:R-:W-:Y:S02]  /*3760*/  ISETP.GT.AND P1, PT, R4.reuse, 0x1b, PT ;  /* 0x0000001b0400780c */ /* 0x040fe40003f24270 */
[C---:B------:R-:W-:Y:S02]  /*3770*/  ISETP.GT.AND P2, PT, R4.reuse, 0x1a, PT ;  /* 0x0000001a0400780c */ /* 0x040fe40003f44270 */
[C---:B------:R-:W-:Y:S02]  /*3780*/  ISETP.GT.AND P4, PT, R4.reuse, 0x38, PT ;  /* 0x000000380400780c */ /* 0x040fe40003f84270 */
[----:B------:R-:W-:Y:S01]  /*3790*/  PRMT R19, RZ, 0x7610, R19 ;  /* 0x00007610ff137816 */ /* 0x000fe20000000013 */
[----:B------:R-:W2:Y:S01]  /*37a0*/  LDC R108, c[0x0][0x238] ;  /* 0x00008e00ff6c7b82 */ /* 0x000ea20000000800 */
[----:B------:R-:W-:-:S05]  /*37b0*/  ISETP.GT.AND P3, PT, R4, 0x1d, PT ;  /* 0x0000001d0400780c */ /* 0x000fca0003f64270 */
[----:B------:R1:W3:Y:S02]  /*37c0*/  @P1 LDG.E.U16 R19, desc[UR14][R88.64] ;  /* 0x0000000e58131981 */ /* 0x0002e4000c1e1500 */
[----:B-1----:R-:W-:Y:S01]  /*37d0*/  IMAD R92, R92, 0x1c, RZ ;  /* 0x0000001c5c5c7824 */ /* 0x002fe200078e02ff */
[----:B------:R-:W-:Y:S01]  /*37e0*/  PRMT R182, RZ, 0x7610, R182 ;  /* 0x00007610ffb67816 */ /* 0x000fe200000000b6 */
[----:B------:R-:W1:Y:S01]  /*37f0*/  LDC R110, c[0x0][0x238] ;  /* 0x00008e00ff6e7b82 */ /* 0x000e620000000800 */
[----:B------:R0:W3:Y:S01]  /*3800*/  @P2 LDG.E.U16 R178, desc[UR14][R20.64] ;  /* 0x0000000e14b22981 */ /* 0x0000e2000c1e1500 */
[----:B------:R-:W-:-:S03]  /*3810*/  IMAD R94, R94, 0x1f, RZ ;  /* 0x0000001f5e5e7824 */ /* 0x000fc600078e02ff */
[----:B------:R0:W3:Y:S01]  /*3820*/  @P4 LDG.E.U16 R125, desc[UR14][R22.64] ;  /* 0x0000000e167d4981 */ /* 0x0000e2000c1e1500 */
[----:B------:R-:W-:Y:S02]  /*3830*/  IMAD.WIDE R88, R92, 0x2, R150 ;  /* 0x000000025c587825 */ /* 0x000fe400078e0296 */
[----:B------:R-:W1:Y:S02]  /*3840*/  LDC R92, c[0x0][0x238] ;  /* 0x00008e00ff5c7b82 */ /* 0x000e640000000800 */
[----:B0-----:R-:W-:Y:S01]  /*3850*/  IMAD R91, R91, 0x1d, RZ ;  /* 0x0000001d5b5b7824 */ /* 0x001fe200078e02ff */
[----:B------:R-:W-:Y:S01]  /*3860*/  PRMT R21, RZ, 0x7610, R21 ;  /* 0x00007610ff157816 */ /* 0x000fe20000000015 */
[----:B------:R-:W-:-:S04]  /*3870*/  IMAD.WIDE R22, R90, 0x2, R150 ;  /* 0x000000025a167825 */ /* 0x000fc800078e0296 */
[----:B------:R-:W-:Y:S01]  /*3880*/  IMAD.WIDE R90, R91, 0x2, R150 ;  /* 0x000000025b5a7825 */ /* 0x000fe200078e0296 */
[----:B------:R-:W-:-:S04]  /*3890*/  ISETP.GT.AND P0, PT, R4, 0x1, PT ;  /* 0x000000010400780c */ /* 0x000fc80003f04270 */
[----:B------:R0:W3:Y:S01]  /*38a0*/  @P3 LDG.E.U16 R21, desc[UR14][R90.64] ;  /* 0x0000000e5a153981 */ /* 0x0000e2000c1e1500 */
[----:B------:R-:W-:Y:S01]  /*38b0*/  ISETP.GT.AND P1, PT, R4, 0x1e, PT ;  /* 0x0000001e0400780c */ /* 0x000fe20003f24270 */
[----:B-1----:R-:W-:-:S07]  /*38c0*/  IMAD R92, R92, 0x1e, RZ ;  /* 0x0000001e5c5c7824 */ /* 0x002fce00078e02ff */
[----:B------:R1:W3:Y:S01]  /*38d0*/  @P0 LDG.E.U16 R124, desc[UR14][R22.64] ;  /* 0x0000000e167c0981 */ /* 0x0002e2000c1e1500 */
[--C-:B0-----:R-:W-:Y:S02]  /*38e0*/  IMAD.WIDE R90, R94, 0x2, R150.reuse ;  /* 0x000000025e5a7825 */ /* 0x101fe400078e0296 */
[----:B------:R-:W0:Y:S02]  /*38f0*/  LDC R94, c[0x0][0x238] ;  /* 0x00008e00ff5e7b82 */ /* 0x000e240000000800 */
[----:B------:R-:W-:Y:S01]  /*3900*/  IMAD.WIDE R92, R92, 0x2, R150 ;  /* 0x000000025c5c7825 */ /* 0x000fe200078e0296 */
[----:B-1----:R-:W-:-:S03]  /*3910*/  PRMT R22, RZ, 0x7610, R22 ;  /* 0x00007610ff167816 */ /* 0x002fc60000000016 */
[----:B------:R-:W-:-:S03]  /*3920*/  IMAD R95, R95, 0x21, RZ ;  /* 0x000000215f5f7824 */ /* 0x000fc600078e02ff */
[----:B------:R1:W3:Y:S01]  /*3930*/  @P1 LDG.E.U16 R22, desc[UR14][R92.64] ;  /* 0x0000000e5c161981 */ /* 0x0002e2000c1e1500 */
[----:B------:R-:W-:Y:S01]  /*3940*/  ISETP.GT.AND P1, PT, R4, 0x22, PT ;  /* 0x000000220400780c */ /* 0x000fe20003f24270 */
[----:B------:R-:W-:Y:S01]  /*3950*/  IMAD R100, R100, 0x27, RZ ;  /* 0x0000002764647824 */ /* 0x000fe200078e02ff */
[----:B------:R-:W-:Y:S01]  /*3960*/  ISETP.GT.AND P2, PT, R4, 0x1c, PT ;  /* 0x0000001c0400780c */ /* 0x000fe20003f44270 */
[----:B0-----:R-:W-:Y:S02]  /*3970*/  IMAD R94, R94, 0x22, RZ ;  /* 0x000000225e5e7824 */ /* 0x001fe400078e02ff */
[----:B-1----:R-:W-:-:S04]  /*3980*/  IMAD.WIDE R92, R95, 0x2, R150 ;  /* 0x000000025f5c7825 */ /* 0x002fc800078e0296 */
[----:B------:R-:W-:-:S05]  /*3990*/  IMAD.WIDE R94, R94, 0x2, R150 ;  /* 0x000000025e5e7825 */ /* 0x000fca00078e0296 */
[----:B------:R0:W3:Y:S01]  /*39a0*/  @P1 LDG.E.U16 R180, desc[UR14][R94.64] ;  /* 0x0000000e5eb41981 */ /* 0x0000e2000c1e1500 */
[----:B------:R-:W-:Y:S02]  /*39b0*/  PRMT R20, RZ, 0x7610, R20 ;  /* 0x00007610ff147816 */ /* 0x000fe40000000014 */
[C---:B------:R-:W-:Y:S02]  /*39c0*/  ISETP.GT.AND P0, PT, R4.reuse, 0x1f, PT ;  /* 0x0000001f0400780c */ /* 0x040fe40003f04270 */
[----:B------:R-:W-:Y:S02]  /*39d0*/  ISETP.GT.AND P3, PT, R4, 0x23, PT ;  /* 0x000000230400780c */ /* 0x000fe40003f64270 */
[----:B------:R1:W3:Y:S01]  /*39e0*/  @P2 LDG.E.U16 R20, desc[UR14][R88.64] ;  /* 0x0000000e58142981 */ /* 0x0002e2000c1e1500 */
[----:B0-----:R-:W-:Y:S02]  /*39f0*/  IMAD.WIDE R94, R100, 0x2, R150 ;  /* 0x00000002645e7825 */ /* 0x001fe400078e0296 */
[----:B------:R-:W0:Y:S01]  /*3a00*/  LDC R100, c[0x0][0x238] ;  /* 0x00008e00ff647b82 */ /* 0x000e220000000800 */
[----:B------:R-:W-:Y:S01]  /*3a10*/  ISETP.GT.AND P2, PT, R4, 0x21, PT ;  /* 0x000000210400780c */ /* 0x000fe20003f44270 */
[----:B------:R-:W-:Y:S01]  /*3a20*/  IMAD R96, R96, 0x23, RZ ;  /* 0x0000002360607824 */ /* 0x000fe200078e02ff */
[----:B------:R-:W-:-:S02]  /*3a30*/  PRMT R23, RZ, 0x7610, R23 ;  /* 0x00007610ff177816 */ /* 0x000fc40000000017 */
[----:B------:R-:W-:Y:S01]  /*3a40*/  ISETP.GT.AND P1, PT, R4, 0x25, PT ;  /* 0x000000250400780c */ /* 0x000fe20003f24270 */
[----:B------:R-:W-:Y:S01]  /*3a50*/  IMAD.WIDE R96, R96, 0x2, R150 ;  /* 0x0000000260607825 */ /* 0x000fe200078e0296 */
[----:B-1----:R-:W-:Y:S02]  /*3a60*/  PRMT R88, RZ, 0x7610, R88 ;  /* 0x00007610ff587816 */ /* 0x002fe40000000058 */
[----:B------:R1:W3:Y:S01]  /*3a70*/  @P0 LDG.E.U16 R23, desc[UR14][R90.64] ;  /* 0x0000000e5a170981 */ /* 0x0002e2000c1e1500 */
[----:B------:R-:W-:Y:S02]  /*3a80*/  IMAD R98, R98, 0x24, RZ ;  /* 0x0000002462627824 */ /* 0x000fe400078e02ff */
[----:B------:R-:W-:Y:S01]  /*3a90*/  IMAD R99, R99, 0x25, RZ ;  /* 0x0000002563637824 */ /* 0x000fe200078e02ff */
[----:B------:R-:W-:Y:S01]  /*3aa0*/  ISETP.GT.AND P0, PT, R4, 0x29, PT ;  /* 0x000000290400780c */ /* 0x000fe20003f04270 */
[----:B------:R2:W3:Y:S04]  /*3ab0*/  @P3 LDG.E.U16 R88, desc[UR14][R96.64] ;  /* 0x0000000e60583981 */ /* 0x0004e8000c1e1500 */
[----:B------:R5:W3:Y:S01]  /*3ac0*/  @P2 LDG.E.U16 R165, desc[UR14][R92.64] ;  /* 0x0000000e5ca52981 */ /* 0x000ae2000c1e1500 */
[----:B-1----:R-:W-:Y:S01]  /*3ad0*/  PRMT R90, RZ, 0x7610, R90 ;  /* 0x00007610ff5a7816 */ /* 0x002fe2000000005a */
[----:B--2---:R-:W-:-:S04]  /*3ae0*/  IMAD.WIDE R96, R99, 0x2, R150 ;  /* 0x0000000263607825 */ /* 0x004fc800078e0296 */
[--C-:B-----5:R-:W-:Y:S01]  /*3af0*/  IMAD.WIDE R92, R98, 0x2, R150.reuse ;  /* 0x00000002625c7825 */ /* 0x120fe200078e0296 */
[----:B------:R1:W2:Y:S01]  /*3b00*/  @P1 LDG.E.U16 R90, desc[UR14][R96.64] ;  /* 0x0000000e605a1981 */ /* 0x0002a2000c1e1500 */
[----:B------:R-:W5:Y:S02]  /*3b10*/  LDC R98, c[0x0][0x238] ;  /* 0x00008e00ff627b82 */ /* 0x000f640000000800 */
[----:B0-----:R-:W-:Y:S02]  /*3b20*/  IMAD R100, R100, 0x29, RZ ;  /* 0x0000002964647824 */ /* 0x001fe400078e02ff */
[----:B------:R-:W-:Y:S02]  /*3b30*/  IMAD R101, R101, 0x2a, RZ ;  /* 0x0000002a65657824 */ /* 0x000fe400078e02ff */
[--C-:B-1----:R-:W-:Y:S02]  /*3b40*/  IMAD.WIDE R96, R100, 0x2, R150.reuse ;  /* 0x0000000264607825 */ /* 0x102fe400078e0296 */
[----:B------:R-:W0:Y:S03]  /*3b50*/  LDC R100, c[0x0][0x238] ;  /* 0x00008e00ff647b82 */ /* 0x000e260000000800 */
[----:B------:R1:W2:Y:S02]  /*3b60*/  @P0 LDG.E.U16 R189, desc[UR14][R96.64] ;  /* 0x0000000e60bd0981 */ /* 0x0002a4000c1e1500 */
[----:B-1----:R-:W-:-:S03]  /*3b70*/  IMAD.WIDE R96, R101, 0x2, R150 ;  /* 0x0000000265607825 */ /* 0x002fc600078e0296 */
[----:B------:R-:W1:Y:S01]  /*3b80*/  LDC R101, c[0x0][0x238] ;  /* 0x00008e00ff657b82 */ /* 0x000e620000000800 */
[----:B------:R-:W-:Y:S01]  /*3b90*/  ISETP.GT.AND P3, PT, R4, 0x26, PT ;  /* 0x000000260400780c */ /* 0x000fe20003f64270 */
[----:B-----5:R-:W-:Y:S01]  /*3ba0*/  IMAD R98, R98, 0x26, RZ ;  /* 0x0000002662627824 */ /* 0x020fe200078e02ff */
[C---:B------:R-:W-:Y:S02]  /*3bb0*/  ISETP.GT.AND P2, PT, R4.reuse, 0x24, PT ;  /* 0x000000240400780c */ /* 0x040fe40003f44270 */
[----:B------:R-:W-:Y:S01]  /*3bc0*/  ISETP.GT.AND P1, PT, R4, 0x2a, PT ;  /* 0x0000002a0400780c */ /* 0x000fe20003f24270 */
[----:B------:R-:W-:Y:S01]  /*3bd0*/  IMAD.WIDE R98, R98, 0x2, R150 ;  /* 0x0000000262627825 */ /* 0x000fe200078e0296 */
[----:B------:R-:W-:-:S03]  /*3be0*/  PRMT R91, RZ, 0x7610, R91 ;  /* 0x00007610ff5b7816 */ /* 0x000fc6000000005b */
[----:B0-----:R-:W-:Y:S01]  /*3bf0*/  IMAD R100, R100, 0x39, RZ ;  /* 0x0000003964647824 */ /* 0x001fe200078e02ff */
[----:B------:R-:W-:Y:S02]  /*3c00*/  ISETP.GT.AND P4, PT, R4, 0x27, PT ;  /* 0x000000270400780c */ /* 0x000fe40003f84270 */
[----:B------:R-:W-:Y:S01]  /*3c10*/  PRMT R89, RZ, 0x7610, R89 ;  /* 0x00007610ff597816 */ /* 0x000fe20000000059 */
[----:B------:R0:W5:Y:S01]  /*3c20*/  @P3 LDG.E.U16 R91, desc[UR14][R98.64] ;  /* 0x0000000e625b3981 */ /* 0x000162000c1e1500 */
[----:B------:R-:W-:-:S03]  /*3c30*/  IMAD R102, R102, 0x31, RZ ;  /* 0x0000003166667824 */ /* 0x000fc600078e02ff */
[----:B------:R-:W5:Y:S04]  /*3c40*/  @P1 LDG.E.U16 R182, desc[UR14][R96.64] ;  /* 0x0000000e60b61981 */ /* 0x000f68000c1e1500 */
[----:B------:R4:W5:Y:S01]  /*3c50*/  @P2 LDG.E.U16 R89, desc[UR14][R92.64] ;  /* 0x0000000e5c592981 */ /* 0x000962000c1e1500 */
[----:B0-----:R-:W-:Y:S02]  /*3c60*/  IMAD.WIDE R98, R100, 0x2, R150 ;  /* 0x0000000264627825 */ /* 0x001fe400078e0296 */
[----:B------:R-:W0:Y:S02]  /*3c70*/  LDC R100, c[0x0][0x238] ;  /* 0x00008e00ff647b82 */ /* 0x000e240000000800 */
[----:B-1----:R-:W-:Y:S01]  /*3c80*/  IMAD R101, R101, 0x2b, RZ ;  /* 0x0000002b65657824 */ /* 0x002fe200078e02ff */
[----:B----4-:R-:W-:-:S03]  /*3c90*/  PRMT R92, RZ, 0x7610, R92 ;  /* 0x00007610ff5c7816 */ /* 0x010fc6000000005c */
[--C-:B------:R-:W-:Y:S02]  /*3ca0*/  IMAD.WIDE R96, R101, 0x2, R150.reuse ;  /* 0x0000000265607825 */ /* 0x100fe400078e0296 */
[----:B------:R-:W1:Y:S01]  /*3cb0*/  LDC R101, c[0x0][0x238] ;  /* 0x00008e00ff657b82 */ /* 0x000e620000000800 */
[----:B------:R4:W5:Y:S01]  /*3cc0*/  @P4 LDG.E.U16 R92, desc[UR14][R94.64] ;  /* 0x0000000e5e5c4981 */ /* 0x000962000c1e1500 */
[C---:B------:R-:W-:Y:S02]  /*3cd0*/  ISETP.GT.AND P3, PT, R4.reuse, 0x31, PT ;  /* 0x000000310400780c */ /* 0x040fe40003f64270 */
[----:B------:R-:W-:Y:S01]  /*3ce0*/  ISETP.GT.AND P4, PT, R4, 0x39, PT ;  /* 0x000000390400780c */ /* 0x000fe20003f84270 */
[----:B----4-:R-:W-:-:S03]  /*3cf0*/  IMAD.WIDE R94, R102, 0x2, R150 ;  /* 0x00000002665e7825 */ /* 0x010fc600078e0296 */
[----:B------:R-:W4:Y:S01]  /*3d00*/  LDC R102, c[0x0][0x238] ;  /* 0x00008e00ff667b82 */ /* 0x000f220000000800 */
[----:B------:R-:W-:Y:S02]  /*3d10*/  PRMT R187, RZ, 0x7610, R187 ;  /* 0x00007610ffbb7816 */ /* 0x000fe400000000bb */
[----:B------:R-:W-:Y:S02]  /*3d20*/  ISETP.GT.AND P2, PT, R4, 0x2c, PT ;  /* 0x0000002c0400780c */ /* 0x000fe40003f44270 */
[----:B------:R-:W-:Y:S01]  /*3d30*/  PRMT R185, RZ, 0x7610, R185 ;  /* 0x00007610ffb97816 */ /* 0x000fe200000000b9 */
[----:B0-----:R-:W-:Y:S01]  /*3d40*/  IMAD R100, R100, 0x2c, RZ ;  /* 0x0000002c64647824 */ /* 0x001fe200078e02ff */
[----:B------:R0:W5:Y:S01]  /*3d50*/  @P3 LDG.E.U16 R187, desc[UR14][R94.64] ;  /* 0x0000000e5ebb3981 */ /* 0x000162000c1e1500 */
[----:B------:R-:W-:-:S03]  /*3d60*/  ISETP.GT.AND P1, PT, R4, 0x2d, PT ;  /* 0x0000002d0400780c */ /* 0x000fc60003f24270 */
[----:B------:R0:W5:Y:S01]  /*3d70*/  @P4 LDG.E.U16 R185, desc[UR14][R98.64] ;  /* 0x0000000e62b94981 */ /* 0x000162000c1e1500 */
[----:B-1----:R-:W-:Y:S01]  /*3d80*/  IMAD R101, R101, 0x2d, RZ ;  /* 0x0000002d65657824 */ /* 0x002fe200078e02ff */
[----:B0-----:R-:W-:Y:S01]  /*3d90*/  PRMT R94, RZ, 0x7610, R94 ;  /* 0x00007610ff5e7816 */ /* 0x001fe2000000005e */
[----:B------:R-:W-:Y:S01]  /*3da0*/  IMAD.WIDE R98, R100, 0x2, R150 ;  /* 0x0000000264627825 */ /* 0x000fe200078e0296 */
[----:B------:R-:W-:Y:S01]  /*3db0*/  PRMT R95, RZ, 0x7610, R95 ;  /* 0x00007610ff5f7816 */ /* 0x000fe2000000005f */
[----:B------:R-:W0:Y:S03]  /*3dc0*/  LDC R100, c[0x0][0x238] ;  /* 0x00008e00ff647b82 */ /* 0x000e260000000800 */
[----:B------:R1:W5:Y:S01]  /*3dd0*/  @P2 LDG.E.U16 R94, desc[UR14][R98.64] ;  /* 0x0000000e625e2981 */ /* 0x000362000c1e1500 */
[----:B----4-:R-:W-:Y:S01]  /*3de0*/  IMAD R102, R102, 0x2f, RZ ;  /* 0x0000002f66667824 */ /* 0x010fe200078e02ff */
[----:B------:R-:W-:Y:S01]  /*3df0*/  ISETP.GT.AND P0, PT, R4, 0x2b, PT ;  /* 0x0000002b0400780c */ /* 0x000fe20003f04270 */
[----:B-1----:R-:W-:-:S05]  /*3e00*/  IMAD.WIDE R98, R101, 0x2, R150 ;  /* 0x0000000265627825 */ /* 0x002fca00078e0296 */
[----:B------:R1:W4:Y:S01]  /*3e10*/  @P1 LDG.E.U16 R95, desc[UR14][R98.64] ;  /* 0x0000000e625f1981 */ /* 0x000322000c1e1500 */
[----:B------:R-:W-:-:S06]  /*3e20*/  PRMT R93, RZ, 0x7610, R93 ;  /* 0x00007610ff5d7816 */ /* 0x000fcc000000005d */
[----:B------:R1:W4:Y:S02]  /*3e30*/  @P0 LDG.E.U16 R93, desc[UR14][R96.64] ;  /* 0x0000000e605d0981 */ /* 0x000324000c1e1500 */
[----:B-1----:R-:W-:Y:S02]  /*3e40*/  IMAD.WIDE R98, R102, 0x2, R150 ;  /* 0x0000000266627825 */ /* 0x002fe400078e0296 */
[----:B------:R-:W1:Y:S01]  /*3e50*/  LDC R102, c[0x0][0x238] ;  /* 0x00008e00ff667b82 */ /* 0x000e620000000800 */
[----:B------:R-:W-:Y:S02]  /*3e60*/  ISETP.GT.AND P0, PT, R4, 0x2f, PT ;  /* 0x0000002f0400780c */ /* 0x000fe40003f04270 */
[----:B------:R-:W-:-:S11]  /*3e70*/  PRMT R97, RZ, 0x7610, R97 ;  /* 0x00007610ff617816 */ /* 0x000fd60000000061 */
[----:B------:R0:W4:Y:S01]  /*3e80*/  @P0 LDG.E.U16 R97, desc[UR14][R98.64] ;  /* 0x0000000e62610981 */ /* 0x000122000c1e1500 */
[----:B-1----:R-:W-:-:S04]  /*3e90*/  IMAD R102, R102, 0x32, RZ ;  /* 0x0000003266667824 */ /* 0x002fc800078e02ff */
[----:B0-----:R-:W-:Y:S02]  /*3ea0*/  IMAD.WIDE R98, R102, 0x2, R150 ;  /* 0x0000000266627825 */ /* 0x001fe400078e0296 */
[----:B------:R-:W0:Y:S01]  /*3eb0*/  LDC R102, c[0x0][0x238] ;  /* 0x00008e00ff667b82 */ /* 0x000e220000000800 */
[----:B------:R-:W-:Y:S01]  /*3ec0*/  ISETP.GT.AND P3, PT, R4, 0x2e, PT ;  /* 0x0000002e0400780c */ /* 0x000fe20003f64270 */
[----:B------:R-:W-:Y:S01]  /*3ed0*/  IMAD R100, R100, 0x2e, RZ ;  /* 0x0000002e64647824 */ /* 0x000fe200078e02ff */
[----:B------:R-:W-:-:S03]  /*3ee0*/  PRMT R96, RZ, 0x7610, R96 ;  /* 0x00007610ff607816 */ /* 0x000fc60000000060 */
[----:B------:R-:W-:-:S08]  /*3ef0*/  IMAD.WIDE R100, R100, 0x2, R150 ;  /* 0x0000000264647825 */ /* 0x000fd000078e0296 */
[----:B------:R1:W4:Y:S01]  /*3f00*/  @P3 LDG.E.U16 R96, desc[UR14][R100.64] ;  /* 0x0000000e64603981 */ /* 0x000322000c1e1500 */
[----:B0-----:R-:W-:-:S04]  /*3f10*/  IMAD R102, R102, 0x33, RZ ;  /* 0x0000003366667824 */ /* 0x001fc800078e02ff */
[----:B-1----:R-:W-:Y:S02]  /*3f20*/  IMAD.WIDE R100, R102, 0x2, R150 ;  /* 0x0000000266647825 */ /* 0x002fe400078e0296 */
[----:B------:R-:W0:Y:S01]  /*3f30*/  LDC R102, c[0x0][0x238] ;  /* 0x00008e00ff667b82 */ /* 0x000e220000000800 */
[C---:B------:R-:W-:Y:S02]  /*3f40*/  ISETP.GT.AND P1, PT, R4.reuse, 0x32, PT ;  /* 0x000000320400780c */ /* 0x040fe40003f24270 */
[----:B------:R-:W-:Y:S02]  /*3f50*/  ISETP.GT.AND P0, PT, R4, 0x33, PT ;  /* 0x000000330400780c */ /* 0x000fe40003f04270 */
[----:B------:R-:W-:-:S09]  /*3f60*/  PRMT R184, RZ, 0x7610, R184 ;  /* 0x00007610ffb87816 */ /* 0x000fd200000000b8 */
[----:B------:R1:W4:Y:S02]  /*3f70*/  @P1 LDG.E.U16 R184, desc[UR14][R98.64] ;  /* 0x0000000e62b81981 */ /* 0x000324000c1e1500 */
[----:B-1----:R-:W-:Y:S01]  /*3f80*/  PRMT R98, RZ, 0x7610, R98 ;  /* 0x00007610ff627816 */ /* 0x002fe20000000062 */
[----:B0-----:R-:W-:-:S05]  /*3f90*/  IMAD R102, R102, 0x34, RZ ;  /* 0x0000003466667824 */ /* 0x001fca00078e02ff */
[----:B------:R0:W4:Y:S02]  /*3fa0*/  @P0 LDG.E.U16 R98, desc[UR14][R100.64] ;  /* 0x0000000e64620981 */ /* 0x000124000c1e1500 */
[----:B0-----:R-:W-:Y:S02]  /*3fb0*/  IMAD.WIDE R100, R102, 0x2, R150 ;  /* 0x0000000266647825 */ /* 0x001fe400078e0296 */
[----:B------:R-:W0:Y:S01]  /*3fc0*/  LDC R102, c[0x0][0x238] ;  /* 0x00008e00ff667b82 */ /* 0x000e220000000800 */
[C---:B------:R-:W-:Y:S02]  /*3fd0*/  ISETP.GT.AND P1, PT, R4.reuse, 0x34, PT ;  /* 0x000000340400780c */ /* 0x040fe40003f24270 */
[----:B------:R-:W-:Y:S02]  /*3fe0*/  ISETP.GT.AND P0, PT, R4, 0x35, PT ;  /* 0x000000350400780c */ /* 0x000fe40003f04270 */
[----:B------:R-:W-:Y:S01]  /*3ff0*/  PRMT R99, RZ, 0x7610, R99 ;  /* 0x00007610ff637816 */ /* 0x000fe20000000063 */
[----:B------:R-:W-:-:S08]  /*4000*/  IMAD R104, R104, 0x36, RZ ;  /* 0x0000003668687824 */ /* 0x000fd000078e02ff */
[----:B------:R1:W4:Y:S01]  /*4010*/  @P1 LDG.E.U16 R99, desc[UR14][R100.64] ;  /* 0x0000000e64631981 */ /* 0x000322000c1e1500 */
[----:B0-----:R-:W-:Y:S01]  /*4020*/  IMAD R102, R102, 0x35, RZ ;  /* 0x0000003566667824 */ /* 0x001fe200078e02ff */
[----:B-1----:R-:W-:-:S03]  /*4030*/  PRMT R100, RZ, 0x7610, R100 ;  /* 0x00007610ff647816 */ /* 0x002fc60000000064 */
[----:B------:R-:W-:-:S05]  /*4040*/  IMAD.WIDE R102, R102, 0x2, R150 ;  /* 0x0000000266667825 */ /* 0x000fca00078e0296 */
[----:B------:R0:W4:Y:S02]  /*4050*/  @P0 LDG.E.U16 R100, desc[UR14][R102.64] ;  /* 0x0000000e66640981 */ /* 0x000124000c1e1500 */
[----:B0-----:R-:W-:Y:S02]  /*4060*/  IMAD.WIDE R102, R104, 0x2, R150 ;  /* 0x0000000268667825 */ /* 0x001fe400078e0296 */
[----:B------:R-:W0:Y:S01]  /*4070*/  LDC R104, c[0x0][0x238] ;  /* 0x00008e00ff687b82 */ /* 0x000e220000000800 */
[----:B------:R-:W-:Y:S02]  /*4080*/  ISETP.GT.AND P1, PT, R4, 0x36, PT ;  /* 0x000000360400780c */ /* 0x000fe40003f24270 */
[----:B------:R-:W-:-:S11]  /*4090*/  PRMT R101, RZ, 0x7610, R101 ;  /* 0x00007610ff657816 */ /* 0x000fd60000000065 */
[----:B------:R1:W4:Y:S01]  /*40a0*/  @P1 LDG.E.U16 R101, desc[UR14][R102.64] ;  /* 0x0000000e66651981 */ /* 0x000322000c1e1500 */
[----:B0-----:R-:W-:-:S04]  /*40b0*/  IMAD R104, R104, 0x3a, RZ ;  /* 0x0000003a68687824 */ /* 0x001fc800078e02ff */
[----:B-1----:R-:W-:Y:S02]  /*40c0*/  IMAD.WIDE R102, R104, 0x2, R150 ;  /* 0x0000000268667825 */ /* 0x002fe400078e0296 */
        /* <DEDUP_REMOVED lines=24> */
[----:B------:R-:W-:Y:S02]  /*4250*/  PRMT R105, RZ, 0x7610, R105 ;  /* 0x00007610ff697816 */ /* 0x000fe40000000069 */
[----:B------:R-:W-:Y:S01]  /*4260*/  ISETP.GT.AND P0, PT, R4, 0x3e, PT ;  /* 0x0000003e0400780c */ /* 0x000fe20003f04270 */
[----:B------:R-:W-:-:S08]  /*4270*/  IMAD R110, R110, 0x3f, RZ ;  /* 0x0000003f6e6e7824 */ /* 0x000fd000078e02ff */
[----:B------:R1:W4:Y:S01]  /*4280*/  @P1 LDG.E.U16 R105, desc[UR14][R106.64] ;  /* 0x0000000e6a691981 */ /* 0x000322000c1e1500 */
[----:B------:R-:W-:Y:S01]  /*4290*/  ISETP.GT.AND P1, PT, R4, 0x3f, PT ;  /* 0x0000003f0400780c */ /* 0x000fe20003f24270 */
[----:B0-----:R-:W-:Y:S01]  /*42a0*/  IMAD R108, R108, 0x3e, RZ ;  /* 0x0000003e6c6c7824 */ /* 0x001fe200078e02ff */
[----:B-1----:R-:W-:-:S03]  /*42b0*/  PRMT R106, RZ, 0x7610, R106 ;  /* 0x00007610ff6a7816 */ /* 0x002fc6000000006a */
[----:B------:R-:W-:Y:S01]  /*42c0*/  IMAD.WIDE R108, R108, 0x2, R150 ;  /* 0x000000026c6c7825 */ /* 0x000fe200078e0296 */
[----:B------:R-:W-:-:S04]  /*42d0*/  PRMT R107, RZ, 0x7610, R107 ;  /* 0x00007610ff6b7816 */ /* 0x000fc8000000006b */
[----:B------:R0:W4:Y:S02]  /*42e0*/  @P0 LDG.E.U16 R106, desc[UR14][R108.64] ;  /* 0x0000000e6c6a0981 */ /* 0x000124000c1e1500 */
[----:B0-----:R-:W-:-:S05]  /*42f0*/  IMAD.WIDE R108, R110, 0x2, R150 ;  /* 0x000000026e6c7825 */ /* 0x001fca00078e0296 */
[----:B------:R0:W4:Y:S01]  /*4300*/  @P1 LDG.E.U16 R107, desc[UR14][R108.64] ;  /* 0x0000000e6c6b1981 */ /* 0x000122000c1e1500 */
[----:B------:R-:W-:Y:S01]  /*4310*/  BAR.SYNC.DEFER_BLOCKING 0x0 ;  /* 0x0000000000007b1d */ /* 0x000fe20000010000 */
[----:B------:R-:W-:Y:S01]  /*4320*/  ISETP.GE.AND P0, PT, R3, R4, PT ;  /* 0x000000040300720c */ /* 0x000fe20003f06270 */
[C---:B------:R-:W-:Y:S01]  /*4330*/  IMAD.WIDE R110, R197.reuse, 0x2, R156 ;  /* 0x00000002c56e7825 */ /* 0x040fe200078e029c */
[----:B0-----:R-:W-:Y:S02]  /*4340*/  PRMT R108, RZ, 0x7610, R108 ;  /* 0x00007610ff6c7816 */ /* 0x001fe4000000006c */
[----:B------:R-:W-:Y:S01]  /*4350*/  PRMT R109, RZ, 0x7610, R109 ;  /* 0x00007610ff6d7816 */ /* 0x000fe2000000006d */
[----:B------:R-:W-:-:S08]  /*4360*/  IMAD.WIDE R112, R197, 0x2, R154 ;  /* 0x00000002c5707825 */ /* 0x000fd000078e029a */
[----:B------:R0:W4:Y:S02]  /*4370*/  @!P0 LDG.E.U16 R108, desc[UR14][R110.64] ;  /* 0x0000000e6e6c8981 */ /* 0x000124000c1e1500 */
[----:B0-----:R-:W-:-:S05]  /*4380*/  IMAD.WIDE R110, R197, 0x2, R158 ;  /* 0x00000002c56e7825 */ /* 0x001fca00078e029e */
[----:B------:R0:W4:Y:S02]  /*4390*/  @!P0 LDG.E.U16 R109, desc[UR14][R110.64] ;  /* 0x0000000e6e6d8981 */ /* 0x000124000c1e1500 */
[----:B0-----:R-:W-:Y:S02]  /*43a0*/  PRMT R110, RZ, 0x7610, R110 ;  /* 0x00007610ff6e7816 */ /* 0x001fe4000000006e */
[----:B------:R-:W-:-:S04]  /*43b0*/  PRMT R111, RZ, 0x7610, R111 ;  /* 0x00007610ff6f7816 */ /* 0x000fc8000000006f */
[----:B------:R0:W4:Y:S01]  /*43c0*/  @!P0 LDG.E.U16 R110, desc[UR14][R112.64] ;  /* 0x0000000e706e8981 */ /* 0x000122000c1e1500 */
[----:B------:R-:W-:Y:S01]  /*43d0*/  IMAD.WIDE R114, R197, 0x2, R140 ;  /* 0x00000002c5727825 */ /* 0x000fe200078e028c */
[----:B------:R-:W-:-:S03]  /*43e0*/  LOP3.LUT R147, R147, R146, RZ, 0x3c, !PT ;  /* 0x0000009293937212 */ /* 0x000fc600078e3cff */
[----:B0-----:R-:W-:-:S05]  /*43f0*/  IMAD.WIDE R112, R197, 0x2, R152 ;  /* 0x00000002c5707825 */ /* 0x001fca00078e0298 */
[----:B------:R0:W4:Y:S01]  /*4400*/  @!P0 LDG.E.U16 R111, desc[UR14][R112.64] ;  /* 0x0000000e706f8981 */ /* 0x000122000c1e1500 */
[----:B------:R-:W-:Y:S02]  /*4410*/  LOP3.LUT R146, R147, R146, RZ, 0x3c, !PT ;  /* 0x0000009293927212 */ /* 0x000fe400078e3cff */
[----:B------:R-:W-:Y:S02]  /*4420*/  LOP3.LUT R145, R145, R144, RZ, 0x3c, !PT ;  /* 0x0000009091917212 */ /* 0x000fe400078e3cff */
[----:B0-----:R-:W-:Y:S02]  /*4430*/  PRMT R112, RZ, 0x7610, R112 ;  /* 0x00007610ff707816 */ /* 0x001fe40000000070 */
[----:B------:R-:W-:-:S04]  /*4440*/  PRMT R113, RZ, 0x7610, R113 ;  /* 0x00007610ff717816 */ /* 0x000fc80000000071 */
[----:B------:R0:W4:Y:S01]  /*4450*/  @!P0 LDG.E.U16 R112, desc[UR14][R114.64] ;  /* 0x0000000e72708981 */ /* 0x000122000c1e1500 */
[----:B------:R-:W-:Y:S02]  /*4460*/  LOP3.LUT R147, R147, R146, RZ, 0x3c, !PT ;  /* 0x0000009293937212 */ /* 0x000fe400078e3cff */
[----:B------:R-:W-:Y:S01]  /*4470*/  LOP3.LUT R144, R145, R144, RZ, 0x3c, !PT ;  /* 0x0000009091907212 */ /* 0x000fe200078e3cff */
[----:B------:R1:W-:Y:S01]  /*4480*/  STS.U16 [R2+UR12], R116 ;  /* 0x0000007402007988 */ /* 0x0003e2000800040c */
[----:B0-----:R-:W-:Y:S02]  /*4490*/  IMAD.WIDE R114, R197, 0x2, R148 ;  /* 0x00000002c5727825 */ /* 0x001fe400078e0294 */
[----:B------:R-:W-:-:S03]  /*44a0*/  LOP3.LUT R145, R145, R144, RZ, 0x3c, !PT ;  /* 0x0000009091917212 */ /* 0x000fc600078e3cff */
[----:B------:R0:W4:Y:S01]  /*44b0*/  @!P0 LDG.E.U16 R113, desc[UR14][R114.64] ;  /* 0x0000000e72718981 */ /* 0x000122000c1e1500 */
[----:B-1----:R-:W-:Y:S01]  /*44c0*/  IMAD.WIDE R116, R197, 0x2, R146 ;  /* 0x00000002c5747825 */ /* 0x002fe200078e0292 */
[----:B------:R-:W-:Y:S02]  /*44d0*/  LOP3.LUT R143, R143, R142, RZ, 0x3c, !PT ;  /* 0x0000008e8f8f7212 */ /* 0x000fe400078e3cff */
[----:B0-----:R-:W-:Y:S02]  /*44e0*/  PRMT R114, RZ, 0x7610, R114 ;  /* 0x00007610ff727816 */ /* 0x001fe40000000072 */
[----:B------:R-:W-:-:S04]  /*44f0*/  PRMT R115, RZ, 0x7610, R115 ;  /* 0x00007610ff737816 */ /* 0x000fc80000000073 */
[----:B------:R0:W4:Y:S01]  /*4500*/  @!P0 LDG.E.U16 R114, desc[UR14][R116.64] ;  /* 0x0000000e74728981 */ /* 0x000122000c1e1500 */
[----:B------:R-:W-:Y:S02]  /*4510*/  LOP3.LUT R142, R143, R142, RZ, 0x3c, !PT ;  /* 0x0000008e8f8e7212 */ /* 0x000fe400078e3cff */
[----:B------:R-:W-:Y:S01]  /*4520*/  LOP3.LUT R139, R139, R138, RZ, 0x3c, !PT ;  /* 0x0000008a8b8b7212 */ /* 0x000fe200078e3cff */
[----:B------:R-:W-:Y:S01]  /*4530*/  STS.U16 [R2+UR12+0x400], R119 ;  /* 0x0004007702007988 */ /* 0x000fe2000800040c */
[----:B0-----:R-:W-:-:S03]  /*4540*/  IMAD.WIDE R116, R197, 0x2, R144 ;  /* 0x00000002c5747825 */ /* 0x001fc600078e0290 */
[----:B------:R0:W-:Y:S01]  /*4550*/  STS.U16 [R2+UR12+0x800], R118 ;  /* 0x0008007602007988 */ /* 0x0001e2000800040c */
[----:B------:R-:W-:-:S03]  /*4560*/  LOP3.LUT R143, R143, R142, RZ, 0x3c, !PT ;  /* 0x0000008e8f8f7212 */ /* 0x000fc600078e3cff */
[----:B------:R1:W4:Y:S01]  /*4570*/  @!P0 LDG.E.U16 R115, desc[UR14][R116.64] ;  /* 0x0000000e74738981 */ /* 0x000322000c1e1500 */
[----:B------:R-:W-:Y:S01]  /*4580*/  LOP3.LUT R138, R139, R138, RZ, 0x3c, !PT ;  /* 0x0000008a8b8a7212 */ /* 0x000fe200078e3cff */
[----:B0-----:R-:W-:Y:S01]  /*4590*/  IMAD.WIDE R118, R197, 0x2, R132 ;  /* 0x00000002c5767825 */ /* 0x001fe200078e0284 */
[----:B-1----:R-:W-:Y:S02]  /*45a0*/  PRMT R116, RZ, 0x7610, R116 ;  /* 0x00007610ff747816 */ /* 0x002fe40000000074 */
[----:B------:R-:W-:Y:S02]  /*45b0*/  PRMT R117, RZ, 0x7610, R117 ;  /* 0x00007610ff757816 */ /* 0x000fe40000000075 */
[----:B------:R-:W-:Y:S02]  /*45c0*/  LOP3.LUT R137, R137, R136, RZ, 0x3c, !PT ;  /* 0x0000008889897212 */ /* 0x000fe400078e3cff */
[----:B------:R0:W4:Y:S01]  /*45d0*/  @!P0 LDG.E.U16 R116, desc[UR14][R118.64] ;  /* 0x0000000e76748981 */ /* 0x000122000c1e1500 */
[----:B------:R-:W-:-:S02]  /*45e0*/  LOP3.LUT R139, R139, R138, RZ, 0x3c, !PT ;  /* 0x0000008a8b8b7212 */ /* 0x000fc400078e3cff */
[----:B------:R-:W-:Y:S01]  /*45f0*/  LOP3.LUT R136, R137, R136, RZ, 0x3c, !PT ;  /* 0x0000008889887212 */ /* 0x000fe200078e3cff */
[----:B------:R-:W-:Y:S01]  /*4600*/  STS.U16 [R2+UR12+0xc00], R121 ;  /* 0x000c007902007988 */ /* 0x000fe2000800040c */
[----:B0-----:R-:W-:-:S03]  /*4610*/  IMAD.WIDE R118, R197, 0x2, R142 ;  /* 0x00000002c5767825 */ /* 0x001fc600078e028e */
[----:B---3--:R0:W-:Y:S01]  /*4620*/  STS.U16 [R2+UR12+0x1000], R120 ;  /* 0x0010007802007988 */ /* 0x0081e2000800040c */
[----:B------:R-:W-:-:S03]  /*4630*/  LOP3.LUT R127, R127, R126, RZ, 0x3c, !PT ;  /* 0x0000007e7f7f7212 */ /* 0x000fc600078e3cff */
[----:B------:R1:W3:Y:S01]  /*4640*/  @!P0 LDG.E.U16 R117, desc[UR14][R118.64] ;  /* 0x0000000e76758981 */ /* 0x0002e2000c1e1500 */
[----:B------:R-:W-:Y:S01]  /*4650*/  LOP3.LUT R137, R137, R136, RZ, 0x3c, !PT ;  /* 0x0000008889897212 */ /* 0x000fe200078e3cff */
[----:B0-----:R-:W-:Y:S01]  /*4660*/  IMAD.WIDE R120, R197, 0x2, R138 ;  /* 0x00000002c5787825 */ /* 0x001fe200078e028a */
[----:B-1----:R-:W-:Y:S02]  /*4670*/  PRMT R118, RZ, 0x7610, R118 ;  /* 0x00007610ff767816 */ /* 0x002fe40000000076 */
[----:B------:R-:W-:Y:S02]  /*4680*/  LOP3.LUT R126, R127, R126, RZ, 0x3c, !PT ;  /* 0x0000007e7f7e7212 */ /* 0x000fe400078e3cff */
[----:B------:R-:W-:Y:S02]  /*4690*/  PRMT R119, RZ, 0x7610, R119 ;  /* 0x00007610ff777816 */ /* 0x000fe40000000077 */
[----:B------:R0:W3:Y:S01]  /*46a0*/  @!P0 LDG.E.U16 R118, desc[UR14][R120.64] ;  /* 0x0000000e78768981 */ /* 0x0000e2000c1e1500 */
[----:B------:R-:W-:-:S02]  /*46b0*/  LOP3.LUT R135, R135, R134, RZ, 0x3c, !PT ;  /* 0x0000008687877212 */ /* 0x000fc400078e3cff */
[----:B------:R-:W-:Y:S02]  /*46c0*/  LOP3.LUT R127, R127, R126, RZ, 0x3c, !PT ;  /* 0x0000007e7f7f7212 */ /* 0x000fe400078e3cff */
[----:B------:R-:W-:Y:S01]  /*46d0*/  LOP3.LUT R134, R135, R134, RZ, 0x3c, !PT ;  /* 0x0000008687867212 */ /* 0x000fe200078e3cff */
[----:B0-----:R-:W-:Y:S01]  /*46e0*/  IMAD.WIDE R120, R197, 0x2, R136 ;  /* 0x00000002c5787825 */ /* 0x001fe200078e0288 */
[----:B------:R-:W-:Y:S01]  /*46f0*/  STS.U16 [R2+UR12+0x1400], R123 ;  /* 0x0014007b02007988 */ /* 0x000fe2000800040c */
[----:B------:R-:W-:-:S03]  /*4700*/  LOP3.LUT R131, R131, R130, RZ, 0x3c, !PT ;  /* 0x0000008283837212 */ /* 0x000fc600078e3cff */
[----:B------:R0:W3:Y:S01]  /*4710*/  @!P0 LDG.E.U16 R119, desc[UR14][R120.64] ;  /* 0x0000000e78778981 */ /* 0x0000e2000c1e1500 */
[----:B------:R-:W-:-:S03]  /*4720*/  LOP3.LUT R135, R135, R134, RZ, 0x3c, !PT ;  /* 0x0000008687877212 */ /* 0x000fc600078e3cff */
[----:B------:R1:W-:Y:S01]  /*4730*/  STS.U16 [R2+UR12+0x1800], R122 ;  /* 0x0018007a02007988 */ /* 0x0003e2000800040c */
[----:B------:R-:W-:Y:S02]  /*4740*/  LOP3.LUT R130, R131, R130, RZ, 0x3c, !PT ;  /* 0x0000008283827212 */ /* 0x000fe400078e3cff */
[----:B0-----:R-:W-:Y:S01]  /*4750*/  PRMT R120, RZ, 0x7610, R120 ;  /* 0x00007610ff787816 */ /* 0x001fe20000000078 */
[----:B-1----:R-:W-:Y:S01]  /*4760*/  IMAD.WIDE R122, R197, 0x2, R126 ;  /* 0x00000002c57a7825 */ /* 0x002fe200078e027e */
[----:B------:R-:W-:-:S04]  /*4770*/  PRMT R121, RZ, 0x7610, R121 ;  /* 0x00007610ff797816 */ /* 0x000fc80000000079 */
[----:B------:R0:W3:Y:S01]  /*4780*/  @!P0 LDG.E.U16 R120, desc[UR14][R122.64] ;  /* 0x0000000e7a788981 */ /* 0x0000e2000c1e1500 */
[----:B------:R-:W-:-:S03]  /*4790*/  LOP3.LUT R131, R131, R130, RZ, 0x3c, !PT ;  /* 0x0000008283837212 */ /* 0x000fc600078e3cff */
[----:B------:R-:W-:Y:S01]  /*47a0*/  STS.U16 [R2+UR12+0x1c00], R125 ;  /* 0x001c007d02007988 */ /* 0x000fe2000800040c */
[----:B0-----:R-:W-:-:S03]  /*47b0*/  IMAD.WIDE R122, R197, 0x2, R134 ;  /* 0x00000002c57a7825 */ /* 0x001fc600078e0286 */
[----:B------:R0:W-:Y:S04]  /*47c0*/  STS.U16 [R225+UR12+0x80], R124 ;  /* 0x0000807ce1007988 */ /* 0x0001e8000800040c */
[----:B------:R1:W3:Y:S01]  /*47d0*/  @!P0 LDG.E.U16 R121, desc[UR14][R122.64] ;  /* 0x0000000e7a798981 */ /* 0x0002e2000c1e1500 */
[----:B0-----:R-:W-:Y:S01]  /*47e0*/  IMAD.WIDE R124, R197, 0x2, R130 ;  /* 0x00000002c57c7825 */ /* 0x001fe200078e0282 */
[----:B-1----:R-:W-:Y:S02]  /*47f0*/  PRMT R122, RZ, 0x7610, R122 ;  /* 0x00007610ff7a7816 */ /* 0x002fe4000000007a */
[----:B------:R-:W-:-:S04]  /*4800*/  PRMT R123, RZ, 0x7610, R123 ;  /* 0x00007610ff7b7816 */ /* 0x000fc8000000007b */
[----:B------:R0:W3:Y:S02]  /*4810*/  @!P0 LDG.E.U16 R122, desc[UR14][R124.64] ;  /* 0x0000000e7c7a8981 */ /* 0x0000e4000c1e1500 */
[----:B0-----:R-:W-:Y:S02]  /*4820*/  IMAD.WIDE R124, R197, 0x2, R128 ;  /* 0x00000002c57c7825 */ /* 0x001fe400078e0280 */
[----:B------:R0:W-:Y:S04]  /*4830*/  STS.U16 [R225+UR12+0x880], R161 ;  /* 0x000880a1e1007988 */ /* 0x0001e8000800040c */
[----:B------:R1:W3:Y:S02]  /*4840*/  @!P0 LDG.E.U16 R123, desc[UR14][R124.64] ;  /* 0x0000000e7c7b8981 */ /* 0x0002e4000c1e1500 */
[----:B-1----:R-:W-:-:S02]  /*4850*/  IMAD.MOV.U32 R124, RZ, RZ, R192 ;  /* 0x000000ffff7c7224 */ /* 0x002fc400078e00c0 */
[----:B------:R-:W-:Y:S01]  /*4860*/  IMAD.MOV.U32 R125, RZ, RZ, R160 ;  /* 0x000000ffff7d7224 */ /* 0x000fe200078e00a0 */
[----:B------:R-:W-:Y:S01]  /*4870*/  PRMT R192, RZ, 0x7610, R192 ;  /* 0x00007610ffc07816 */ /* 0x000fe200000000c0 */
[C---:B0-----:R-:W-:Y:S01]  /*4880*/  IMAD.WIDE R160, R197.reuse, 0x2, R124 ;  /* 0x00000002c5a07825 */ /* 0x041fe200078e027c */
[----:B------:R0:W-:Y:S04]  /*4890*/  STS.U16 [R225+UR12+0xc80], R163 ;  /* 0x000c80a3e1007988 */ /* 0x0001e8000800040c */
[----:B------:R1:W3:Y:S02]  /*48a0*/  @!P0 LDG.E.U16 R192, desc[UR14][R160.64] ;  /* 0x0000000ea0c08981 */ /* 0x0002e4000c1e1500 */
[--C-:B-1----:R-:W-:Y:S02]  /*48b0*/  IMAD.MOV.U32 R160, RZ, RZ, R193.reuse ;  /* 0x000000ffffa07224 */ /* 0x102fe400078e00c1 */
[----:B------:R-:W-:Y:S01]  /*48c0*/  IMAD.MOV.U32 R161, RZ, RZ, R162 ;  /* 0x000000ffffa17224 */ /* 0x000fe200078e00a2 */
[----:B------:R-:W-:Y:S01]  /*48d0*/  PRMT R193, RZ, 0x7610, R193 ;  /* 0x00007610ffc17816 */ /* 0x000fe200000000c1 */
[----:B0-----:R-:W-:Y:S01]  /*48e0*/  IMAD.WIDE R162, R197, 0x2, R160 ;  /* 0x00000002c5a27825 */ /* 0x001fe200078e02a0 */
[----:B------:R0:W-:Y:S04]  /*48f0*/  STS.U16 [R225+UR12+0x480], R194 ;  /* 0x000480c2e1007988 */ /* 0x0001e8000800040c */
[----:B------:R1:W3:Y:S04]  /*4900*/  @!P0 LDG.E.U16 R193, desc[UR14][R162.64] ;  /* 0x0000000ea2c18981 */ /* 0x0002e8000c1e1500 */
[----:B------:R2:W-:Y:S01]  /*4910*/  STS.U16 [R225+UR12+0x1080], R165 ;  /* 0x001080a5e1007988 */ /* 0x0005e2000800040c */
[----:B0-----:R-:W-:Y:S01]  /*4920*/  PRMT R194, RZ, 0x7610, R194 ;  /* 0x00007610ffc27816 */ /* 0x001fe200000000c2 */
[----:B-1----:R-:W-:-:S02]  /*4930*/  IMAD.MOV.U32 R162, RZ, RZ, R191 ;  /* 0x000000ffffa27224 */ /* 0x002fc400078e00bf */
[----:B------:R-:W-:Y:S02]  /*4940*/  IMAD.MOV.U32 R163, RZ, RZ, R164 ;  /* 0x000000ffffa37224 */ /* 0x000fe400078e00a4 */
[----:B--2---:R-:W-:Y:S01]  /*4950*/  IMAD.WIDE R164, R197, 0x2, R162 ;  /* 0x00000002c5a47825 */ /* 0x004fe200078e02a2 */
[----:B------:R-:W-:-:S04]  /*4960*/  PRMT R206, RZ, 0x7610, R206 ;  /* 0x00007610ffce7816 */ /* 0x000fc800000000ce */
[----:B------:R0:W2:Y:S02]  /*4970*/  @!P0 LDG.E.U16 R194, desc[UR14][R164.64] ;  /* 0x0000000ea4c28981 */ /* 0x0000a4000c1e1500 */
[----:B0-----:R-:W-:Y:S02]  /*4980*/  IMAD.MOV.U32 R164, RZ, RZ, R167 ;  /* 0x000000ffffa47224 */ /* 0x001fe400078e00a7 */
[----:B------:R-:W-:Y:S02]  /*4990*/  IMAD.MOV.U32 R165, RZ, RZ, R166 ;  /* 0x000000ffffa57224 */ /* 0x000fe400078e00a6 */
[----:B------:R-:W-:Y:S01]  /*49a0*/  IMAD.WIDE R166, R197, 0x2, R164 ;  /* 0x00000002c5a67825 */ /* 0x000fe200078e02a4 */
        /* <DEDUP_REMOVED lines=20> */
[----:B------:R-:W-:Y:S04]  /*4af0*/  STS.U16 [R225+UR12+0x1480], R189 ;  /* 0x001480bde1007988 */ /* 0x000fe8000800040c */
[----:B------:R0:W2:Y:S01]  /*4b00*/  @!P0 LDG.E.U16 R226, desc[UR14][R174.64] ;  /* 0x0000000eaee28981 */ /* 0x0000a2000c1e1500 */
[----:B------:R-:W-:-:S03]  /*4b10*/  PRMT R231, RZ, 0x7610, R231 ;  /* 0x00007610ffe77816 */ /* 0x000fc600000000e7 */
[----:B-----5:R-:W-:Y:S04]  /*4b20*/  STS.U16 [R225+UR12+0x1880], R187 ;  /* 0x001880bbe1007988 */ /* 0x020fe8000800040c */
[----:B------:R-:W-:Y:S01]  /*4b30*/  STS.U16 [R225+UR12+0x1c80], R185 ;  /* 0x001c80b9e1007988 */ /* 0x000fe2000800040c */
[----:B0-----:R-:W-:Y:S02]  /*4b40*/  IMAD.MOV.U32 R174, RZ, RZ, R179 ;  /* 0x000000ffffae7224 */ /* 0x001fe400078e00b3 */
[----:B------:R-:W-:Y:S01]  /*4b50*/  IMAD.MOV.U32 R175, RZ, RZ, R176 ;  /* 0x000000ffffaf7224 */ /* 0x000fe200078e00b0 */
[----:B------:R0:W-:Y:S02]  /*4b60*/  STS.U16 [R224+UR12+0x900], R177 ;  /* 0x000900b1e0007988 */ /* 0x0001e4000800040c */
[----:B0-----:R-:W-:-:S02]  /*4b70*/  IMAD.WIDE R176, R197, 0x2, R174 ;  /* 0x00000002c5b07825 */ /* 0x001fc400078e02ae */
[----:B------:R0:W-:Y:S04]  /*4b80*/  STS.U16 [R224+UR12+0xd00], R178 ;  /* 0x000d00b2e0007988 */ /* 0x0001e8000800040c */
[----:B------:R1:W5:Y:S02]  /*4b90*/  @!P0 LDG.E.U16 R231, desc[UR14][R176.64] ;  /* 0x0000000eb0e78981 */ /* 0x000364000c1e1500 */
[----:B-1----:R-:W-:Y:S02]  /*4ba0*/  IMAD.MOV.U32 R176, RZ, RZ, R196 ;  /* 0x000000ffffb07224 */ /* 0x002fe400078e00c4 */
[--C-:B------:R-:W-:Y:S01]  /*4bb0*/  IMAD.MOV.U32 R177, RZ, RZ, R195.reuse ;  /* 0x000000ffffb17224 */ /* 0x100fe200078e00c3 */
[----:B------:R-:W-:Y:S01]  /*4bc0*/  PRMT R195, RZ, 0x7610, R195 ;  /* 0x00007610ffc37816 */ /* 0x000fe200000000c3 */
[----:B0-----:R-:W-:Y:S01]  /*4bd0*/  IMAD.WIDE R178, R197, 0x2, R176 ;  /* 0x00000002c5b27825 */ /* 0x001fe200078e02b0 */
[----:B------:R-:W-:Y:S04]  /*4be0*/  STS.U16 [R224+UR12+0x500], R181 ;  /* 0x000500b5e0007988 */ /* 0x000fe8000800040c */
[----:B------:R0:W5:Y:S01]  /*4bf0*/  @!P0 LDG.E.U16 R195, desc[UR14][R178.64] ;  /* 0x0000000eb2c38981 */ /* 0x000162000c1e1500 */
[----:B------:R-:W-:-:S03]  /*4c00*/  PRMT R196, RZ, 0x7610, R196 ;  /* 0x00007610ffc47816 */ /* 0x000fc600000000c4 */
[----:B------:R1:W-:Y:S01]  /*4c10*/  STS.U16 [R224+UR12+0x1100], R180 ;  /* 0x001100b4e0007988 */ /* 0x0003e2000800040c */
[----:B0-----:R-:W-:Y:S02]  /*4c20*/  IMAD.MOV.U32 R178, RZ, RZ, R199 ;  /* 0x000000ffffb27224 */ /* 0x001fe400078e00c7 */
[----:B------:R-:W-:Y:S02]  /*4c30*/  IMAD.MOV.U32 R179, RZ, RZ, R198 ;  /* 0x000000ffffb37224 */ /* 0x000fe400078e00c6 */
[----:B-1----:R-:W-:Y:S01]  /*4c40*/  IMAD.WIDE R180, R197, 0x2, R178 ;  /* 0x00000002c5b47825 */ /* 0x002fe200078e02b2 */
[----:B------:R-:W-:Y:S04]  /*4c50*/  STS.U16 [R224+UR12+0x100], R183 ;  /* 0x000100b7e0007988 */ /* 0x000fe8000800040c */
[----:B------:R0:W5:Y:S01]  /*4c60*/  @!P0 LDG.E.U16 R196, desc[UR14][R180.64] ;  /* 0x0000000eb4c48981 */ /* 0x000162000c1e1500 */
[----:B------:R-:W-:-:S03]  /*4c70*/  PRMT R198, RZ, 0x7610, R198 ;  /* 0x00007610ffc67816 */ /* 0x000fc600000000c6 */
[----:B------:R1:W-:Y:S01]  /*4c80*/  STS.U16 [R224+UR12+0x1500], R182 ;  /* 0x001500b6e0007988 */ /* 0x0003e2000800040c */
[----:B0-----:R-:W-:Y:S02]  /*4c90*/  IMAD.MOV.U32 R180, RZ, RZ, R201 ;  /* 0x000000ffffb47224 */ /* 0x001fe400078e00c9 */
[----:B------:R-:W-:Y:S02]  /*4ca0*/  IMAD.MOV.U32 R181, RZ, RZ, R200 ;  /* 0x000000ffffb57224 */ /* 0x000fe400078e00c8 */
[----:B-1----:R-:W-:Y:S01]  /*4cb0*/  IMAD.WIDE R182, R197, 0x2, R180 ;  /* 0x00000002c5b67825 */ /* 0x002fe200078e02b4 */
[----:B----4-:R0:W-:Y:S04]  /*4cc0*/  STS.U16 [R224+UR12+0x1900], R184 ;  /* 0x001900b8e0007988 */ /* 0x0101e8000800040c */
[----:B------:R1:W4:Y:S01]  /*4cd0*/  @!P0 LDG.E.U16 R198, desc[UR14][R182.64] ;  /* 0x0000000eb6c68981 */ /* 0x000322000c1e1500 */
[----:B------:R-:W-:Y:S01]  /*4ce0*/  PRMT R199, RZ, 0x7610, R199 ;  /* 0x00007610ffc77816 */ /* 0x000fe200000000c7 */
[----:B-1----:R-:W-:-:S02]  /*4cf0*/  IMAD.MOV.U32 R182, RZ, RZ, R203 ;  /* 0x000000ffffb67224 */ /* 0x002fc400078e00cb */
[----:B------:R-:W-:Y:S02]  /*4d00*/  IMAD.MOV.U32 R183, RZ, RZ, R202 ;  /* 0x000000ffffb77224 */ /* 0x000fe400078e00ca */
[----:B0-----:R-:W-:Y:S01]  /*4d10*/  IMAD.WIDE R184, R197, 0x2, R182 ;  /* 0x00000002c5b87825 */ /* 0x001fe200078e02b6 */
[----:B------:R0:W-:Y:S04]  /*4d20*/  STS.U16 [R224+UR12+0x1d00], R186 ;  /* 0x001d00bae0007988 */ /* 0x0001e8000800040c */
[----:B------:R1:W4:Y:S01]  /*4d30*/  @!P0 LDG.E.U16 R199, desc[UR14][R184.64] ;  /* 0x0000000eb8c78981 */ /* 0x000322000c1e1500 */
[----:B------:R-:W-:Y:S01]  /*4d40*/  PRMT R200, RZ, 0x7610, R200 ;  /* 0x00007610ffc87816 */ /* 0x000fe200000000c8 */
[----:B-1----:R-:W-:Y:S02]  /*4d50*/  IMAD.MOV.U32 R184, RZ, RZ, R207 ;  /* 0x000000ffffb87224 */ /* 0x002fe400078e00cf */
[----:B------:R-:W-:-:S02]  /*4d60*/  IMAD.MOV.U32 R185, RZ, RZ, R205 ;  /* 0x000000ffffb97224 */ /* 0x000fc400078e00cd */
[C---:B0-----:R-:W-:Y:S01]  /*4d70*/  IMAD.WIDE R186, R197.reuse, 0x2, R184 ;  /* 0x00000002c5ba7825 */ /* 0x041fe200078e02b8 */
[----:B------:R0:W-:Y:S04]  /*4d80*/  STS.U16 [R223+UR12+0x180], R188 ;  /* 0x000180bcdf007988 */ /* 0x0001e8000800040c */
[----:B------:R1:W4:Y:S01]  /*4d90*/  @!P0 LDG.E.U16 R200, desc[UR14][R186.64] ;  /* 0x0000000ebac88981 */ /* 0x000322000c1e1500 */
[----:B------:R-:W-:Y:S01]  /*4da0*/  PRMT R201, RZ, 0x7610, R201 ;  /* 0x00007610ffc97816 */ /* 0x000fe200000000c9 */
[----:B-1----:R-:W-:Y:S02]  /*4db0*/  IMAD.MOV.U32 R186, RZ, RZ, R209 ;  /* 0x000000ffffba7224 */ /* 0x002fe400078e00d1 */
[----:B------:R-:W-:Y:S02]  /*4dc0*/  IMAD.MOV.U32 R187, RZ, RZ, R208 ;  /* 0x000000ffffbb7224 */ /* 0x000fe400078e00d0 */
[----:B0-----:R-:W-:Y:S01]  /*4dd0*/  IMAD.WIDE R188, R197, 0x2, R186 ;  /* 0x00000002c5bc7825 */ /* 0x001fe200078e02ba */
[----:B------:R0:W-:Y:S04]  /*4de0*/  STS.U16 [R223+UR12+0x580], R190 ;  /* 0x000580bedf007988 */ /* 0x0001e8000800040c */
[----:B------:R1:W4:Y:S01]  /*4df0*/  @!P0 LDG.E.U16 R201, desc[UR14][R188.64] ;  /* 0x0000000ebcc98981 */ /* 0x000322000c1e1500 */
[----:B------:R-:W-:Y:S01]  /*4e00*/  PRMT R202, RZ, 0x7610, R202 ;  /* 0x00007610ffca7816 */ /* 0x000fe200000000ca */
[----:B-1----:R-:W-:-:S02]  /*4e10*/  IMAD.MOV.U32 R188, RZ, RZ, R212 ;  /* 0x000000ffffbc7224 */ /* 0x002fc400078e00d4 */
[----:B------:R-:W-:Y:S02]  /*4e20*/  IMAD.MOV.U32 R189, RZ, RZ, R210 ;  /* 0x000000ffffbd7224 */ /* 0x000fe400078e00d2 */
[----:B0-----:R-:W-:-:S05]  /*4e30*/  IMAD.WIDE R190, R197, 0x2, R188 ;  /* 0x00000002c5be7825 */ /* 0x001fca00078e02bc */
[----:B------:R-:W4:Y:S04]  /*4e40*/  @!P0 LDG.E.U16 R202, desc[UR14][R190.64] ;  /* 0x0000000ebeca8981 */ /* 0x000f28000c1e1500 */
[----:B------:R-:W-:Y:S04]  /*4e50*/  STS.U16 [R223+UR12+0x980], R14 ;  /* 0x0009800edf007988 */ /* 0x000fe8000800040c */
        /* <DEDUP_REMOVED lines=13> */
[----:B------:R0:W-:Y:S04]  /*4f30*/  STS.U16 [R220+UR12+0x280], R7 ;  /* 0x00028007dc007988 */ /* 0x0001e8000800040c */
        /* <DEDUP_REMOVED lines=26> */
[----:B---3--:R-:W-:Y:S04]  /*50e0*/  STS.U16 [R0+UR12+0x4c00], R120 ;  /* 0x004c007800007988 */ /* 0x008fe8000800040c */
[----:B------:R-:W-:Y:S04]  /*50f0*/  STS.U16 [R0+UR12+0x5000], R192 ;  /* 0x005000c000007988 */ /* 0x000fe8000800040c */
[----:B--2---:R-:W-:Y:S04]  /*5100*/  STS.U16 [R0+UR12+0x5400], R211 ;  /* 0x005400d300007988 */ /* 0x004fe8000800040c */
[----:B-----5:R-:W-:Y:S01]  /*5110*/  STS.U16 [R0+UR12+0x5800], R231 ;  /* 0x005800e700007988 */ /* 0x020fe2000800040c */
[----:B------:R-:W-:-:S03]  /*5120*/  R2UR UR4, R213 ;  /* 0x00000000d50472ca */ /* 0x000fc600000e0000 */
[----:B----4-:R-:W-:Y:S04]  /*5130*/  STS.U16 [R0+UR12+0x5c00], R199 ;  /* 0x005c00c700007988 */ /* 0x010fe8000800040c */
        /* <DEDUP_REMOVED lines=23> */
[----:B------:R4:W-:Y:S01]  /*52b0*/  STS.U16 [R214+UR12+0x5f00], R202 ;  /* 0x005f00cad6007988 */ /* 0x0009e2000800040c */
[----:B------:R5:W-:Y:S06]  /*52c0*/  MEMBAR.ALL.CTA ;  /* 0x0000000000007992 */ /* 0x000bec0000008000 */
[----:B-----5:R-:W5:Y:S02]  /*52d0*/  FENCE.VIEW.ASYNC.S ;  /* 0x00000000000073c6 */ /* 0x020f640000000000 */
[----:B-----5:R-:W-:Y:S06]  /*52e0*/  BAR.SYNC.DEFER_BLOCKING 0x0 ;  /* 0x0000000000007b1d */ /* 0x020fec0000010000 */
[----:B------:R-:W-:Y:S01]  /*52f0*/  UMOV UR5, 0x40000040 ;  /* 0x4000004000057882 */ /* 0x000fe20000000000 */
[----:B------:R-:W-:-:S06]  /*5300*/  WARPGROUP.ARRIVE ;  /* 0x00000000000079c5 */ /* 0x000fcc0000000000 */
[----:B------:R-:W-:Y:S04]  /*5310*/  HGMMA.64x64x16.F32.BF16 R56, gdesc[UR4].tnspA, R56 ;  /* 0x20e00000043879f0 */ /* 0x000fe80008701838 */
[----:B------:R-:W-:Y:S01]  /*5320*/  HGMMA.64x64x16.F32.BF16 R56, gdesc[UR8].tnspA, R56 ;  /* 0x20e00000083879f0 */ /* 0x000fe20008701838 */
[----:B------:R-:W-:-:S03]  /*5330*/  UMOV UR26, UR6 ;  /* 0x00000006001a7c82 */ /* 0x000fc60008000000 */
[----:B------:R-:W-:Y:S01]  /*5340*/  HGMMA.64x64x16.F32.BF16 R56, gdesc[UR16].tnspA, R56 ;  /* 0x20e00000103879f0 */ /* 0x000fe20008701838 */
[----:B------:R-:W-:-:S03]  /*5350*/  UMOV UR27, UR7 ;  /* 0x00000007001b7c82 */ /* 0x000fc60008000000 */
[----:B------:R-:W-:Y:S04]  /*5360*/  HGMMA.64x64x16.F32.BF16 R56, gdesc[UR20].tnspA, R56 ;  /* 0x20e00000143879f0 */ /* 0x000fe80008701838 */
[----:B------:R-:W-:Y:S01]  /*5370*/  HGMMA.64x64x16.F32.BF16 R24, gdesc[UR24].tnspA, R24 ;  /* 0x20e00000181879f0 */ /* 0x000fe20008701818 */
[----:B------:R-:W-:Y:S01]  /*5380*/  UMOV UR30, UR10 ;  /* 0x0000000a001e7c82 */ /* 0x000fe20008000000 */
[----:B------:R-:W-:Y:S02]  /*5390*/  UMOV UR31, UR11 ;  /* 0x0000000b001f7c82 */ /* 0x000fe40008000000 */
[----:B------:R-:W-:Y:S01]  /*53a0*/  HGMMA.64x64x16.F32.BF16 R24, gdesc[UR28].tnspA, R24 ;  /* 0x20e000001c1879f0 */ /* 0x000fe20008701818 */
[----:B------:R-:W-:Y:S01]  /*53b0*/  UMOV UR34, UR18 ;  /* 0x0000001200227c82 */ /* 0x000fe20008000000 */
[----:B------:R-:W-:-:S02]  /*53c0*/  UMOV UR35, UR19 ;  /* 0x0000001300237c82 */ /* 0x000fc40008000000 */
[----:B------:R-:W-:Y:S01]  /*53d0*/  HGMMA.64x64x16.F32.BF16 R24, gdesc[UR32].tnspA, R24 ;  /* 0x20e00000201879f0 */ /* 0x000fe20008701818 */
[----:B------:R-:W-:Y:S01]  /*53e0*/  UMOV UR38, UR22 ;  /* 0x0000001600267c82 */ /* 0x000fe20008000000 */
[----:B------:R-:W-:Y:S01]  /*53f0*/  UMOV UR39, UR23 ;  /* 0x0000001700277c82 */ /* 0x000fe20008000000 */
[----:B------:R-:W-:Y:S02]  /*5400*/  VIADD R5, R5, 0xffffffff ;  /* 0xffffffff05057836 */ /* 0x000fe40000000000 */
[----:B0-----:R-:W-:-:S03]  /*5410*/  IMAD.WIDE R6, R204, 0x2, R130 ;  /* 0x00000002cc067825 */ /* 0x001fc600078e0282 */
[----:B------:R-:W-:Y:S01]  /*5420*/  ISETP.NE.U32.AND P0, PT, R5, RZ, PT ;  /* 0x000000ff0500720c */ /* 0x000fe20003f05070 */
[----:B------:R-:W-:Y:S02]  /*5430*/  IMAD.MOV.U32 R131, RZ, RZ, R6 ;  /* 0x000000ffff837224 */ /* 0x000fe400078e0006 */
[----:B------:R-:W-:Y:S01]  /*5440*/  IMAD.MOV.U32 R130, RZ, RZ, R7 ;  /* 0x000000ffff827224 */ /* 0x000fe200078e0007 */
[----:B------:R-:W-:Y:S01]  /*5450*/  HGMMA.64x64x16.F32.BF16 R24, gdesc[UR36].tnspA, R24, gsb0 ;  /* 0x20e00000241879f0 */ /* 0x000fe20008001818 */
[----:B-1----:R-:W-:-:S04]  /*5460*/  IMAD.WIDE R8, R204, 0x2, R126 ;  /* 0x00000002cc087825 */ /* 0x002fc800078e027e */
[----:B------:R-:W-:-:S04]  /*5470*/  IMAD.WIDE R6, R204, 0x2, R136 ;  /* 0x00000002cc067825 */ /* 0x000fc800078e0288 */
[----:B------:R-:W-:-:S04]  /*5480*/  IMAD.WIDE R176, R204, 0x2, R176 ;  /* 0x00000002ccb07825 */ /* 0x000fc800078e02b0 */
[----:B------:R-:W-:-:S04]  /*5490*/  IMAD.WIDE R178, R204, 0x2, R178 ;  /* 0x00000002ccb27825 */ /* 0x000fc800078e02b2 */
[----:B------:R-:W-:-:S04]  /*54a0*/  IMAD.WIDE R174, R204, 0x2, R174 ;  /* 0x00000002ccae7825 */ /* 0x000fc800078e02ae */
[----:B------:R-:W-:Y:S02]  /*54b0*/  IMAD.MOV.U32 R127, RZ, RZ, R8 ;  /* 0x000000ffff7f7224 */ /* 0x000fe400078e0008 */
[----:B------:R-:W-:Y:S02]  /*54c0*/  IMAD.MOV.U32 R126, RZ, RZ, R9 ;  /* 0x000000ffff7e7224 */ /* 0x000fe400078e0009 */
[----:B------:R-:W-:Y:S02]  /*54d0*/  IMAD.MOV.U32 R137, RZ, RZ, R6 ;  /* 0x000000ffff897224 */ /* 0x000fe400078e0006 */
[----:B------:R-:W-:Y:S02]  /*54e0*/  IMAD.MOV.U32 R136, RZ, RZ, R7 ;  /* 0x000000ffff887224 */ /* 0x000fe400078e0007 */
[----:B------:R-:W-:-:S04]  /*54f0*/  IMAD.WIDE R172, R204, 0x2, R172 ;  /* 0x00000002ccac7825 */ /* 0x000fc800078e02ac */
[----:B------:R-:W-:-:S04]  /*5500*/  IMAD.WIDE R8, R204, 0x2, R138 ;  /* 0x00000002cc087825 */ /* 0x000fc800078e028a */
[----:B------:R-:W-:-:S04]  /*5510*/  IMAD.WIDE R6, R204, 0x2, R142 ;  /* 0x00000002cc067825 */ /* 0x000fc800078e028e */
[----:B------:R-:W-:-:S04]  /*5520*/  IMAD.WIDE R170, R204, 0x2, R170 ;  /* 0x00000002ccaa7825 */ /* 0x000fc800078e02aa */
[----:B--2---:R-:W-:Y:S02]  /*5530*/  IMAD.MOV.U32 R196, RZ, RZ, R176 ;  /* 0x000000ffffc47224 */ /* 0x004fe400078e00b0 */
[----:B------:R-:W-:-:S04]  /*5540*/  IMAD.WIDE R168, R204, 0x2, R168 ;  /* 0x00000002cca87825 */ /* 0x000fc800078e02a8 */
[----:B---3--:R-:W-:Y:S02]  /*5550*/  IMAD.MOV.U32 R198, RZ, RZ, R179 ;  /* 0x000000ffffc67224 */ /* 0x008fe400078e00b3 */
[----:B------:R-:W-:Y:S02]  /*5560*/  IMAD.MOV.U32 R176, RZ, RZ, R175 ;  /* 0x000000ffffb07224 */ /* 0x000fe400078e00af */
[----:B------:R-:W-:-:S04]  /*5570*/  IMAD.WIDE R166, R204, 0x2, R166 ;  /* 0x00000002cca67825 */ /* 0x000fc800078e02a6 */
[----:B------:R-:W-:Y:S02]  /*5580*/  IMAD.MOV.U32 R179, RZ, RZ, R174 ;  /* 0x000000ffffb37224 */ /* 0x000fe400078e00ae */
[----:B------:R-:W-:Y:S02]  /*5590*/  IMAD.MOV.U32 R175, RZ, RZ, R172 ;  /* 0x000000ffffaf7224 */ /* 0x000fe400078e00ac */
[----:B------:R-:W-:-:S04]  /*55a0*/  IMAD.WIDE R164, R204, 0x2, R164 ;  /* 0x00000002cca47825 */ /* 0x000fc800078e02a4 */
[----:B------:R-:W-:-:S04]  /*55b0*/  IMAD.WIDE R162, R204, 0x2, R162 ;  /* 0x00000002cca27825 */ /* 0x000fc800078e02a2 */
[----:B------:R-:W-:-:S04]  /*55c0*/  IMAD.WIDE R160, R204, 0x2, R160 ;  /* 0x00000002cca07825 */ /* 0x000fc800078e02a0 */
[----:B------:R-:W-:Y:S02]  /*55d0*/  IMAD.MOV.U32 R139, RZ, RZ, R8 ;  /* 0x000000ffff8b7224 */ /* 0x000fe400078e0008 */
[----:B------:R-:W-:Y:S02]  /*55e0*/  IMAD.MOV.U32 R138, RZ, RZ, R9 ;  /* 0x000000ffff8a7224 */ /* 0x000fe400078e0009 */
[----:B------:R-:W-:Y:S02]  /*55f0*/  IMAD.MOV.U32 R143, RZ, RZ, R6 ;  /* 0x000000ffff8f7224 */ /* 0x000fe400078e0006 */
[----:B------:R-:W-:Y:S01]  /*5600*/  IMAD.MOV.U32 R142, RZ, RZ, R7 ;  /* 0x000000ffff8e7224 */ /* 0x000fe200078e0007 */
[----:B------:R-:W-:Y:S02]  /*5610*/  WARPGROUP.DEPBAR.LE gsb0, 0x0 ;  /* 0x00008000000079c5 */ /* 0x000fe40000010000 */
[----:B------:R-:W-:-:S04]  /*5620*/  IMAD.WIDE R188, R204, 0x2, R188 ;  /* 0x00000002ccbc7825 */ /* 0x000fc800078e02bc */
[----:B------:R-:W-:-:S04]  /*5630*/  IMAD.WIDE R186, R204, 0x2, R186 ;  /* 0x00000002ccba7825 */ /* 0x000fc800078e02ba */
[----:B------:R-:W-:-:S04]  /*5640*/  IMAD.WIDE R184, R204, 0x2, R184 ;  /* 0x00000002ccb87825 */ /* 0x000fc800078e02b8 */
[----:B------:R-:W-:-:S04]  /*5650*/  IMAD.WIDE R182, R204, 0x2, R182 ;  /* 0x00000002ccb67825 */ /* 0x000fc800078e02b6 */
[----:B------:R-:W-:-:S04]  /*5660*/  IMAD.WIDE R180, R204, 0x2, R180 ;  /* 0x00000002ccb47825 */ /* 0x000fc800078e02b4 */
[----:B------:R-:W-:Y:S02]  /*5670*/  IMAD.MOV.U32 R174, RZ, RZ, R173 ;  /* 0x000000ffffae7224 */ /* 0x000fe400078e00ad */
[----:B------:R-:W-:Y:S02]  /*5680*/  IMAD.MOV.U32 R172, RZ, RZ, R171 ;  /* 0x000000ffffac7224 */ /* 0x000fe400078e00ab */
        /* <DEDUP_REMOVED lines=8> */
[----:B------:R-:W-:Y:S02]  /*5710*/  IMAD.MOV.U32 R169, RZ, RZ, R166 ;  /* 0x000000ffffa97224 */ /* 0x000fe400078e00a6 */
[----:B------:R-:W-:-:S02]  /*5720*/  IMAD.MOV.U32 R167, RZ, RZ, R164 ;  /* 0x000000ffffa77224 */ /* 0x000fc400078e00a4 */
        /* <DEDUP_REMOVED lines=9> */
[----:B----4-:R-:W-:Y:S02]  /*57c0*/  IMAD.MOV.U32 R202, RZ, RZ, R183 ;  /* 0x000000ffffca7224 */ /* 0x010fe400078e00b7 */
[----:B------:R-:W-:Y:S02]  /*57d0*/  IMAD.MOV.U32 R201, RZ, RZ, R180 ;  /* 0x000000ffffc97224 */ /* 0x000fe400078e00b4 */
[----:B------:R-:W-:-:S02]  /*57e0*/  IMAD.MOV.U32 R200, RZ, RZ, R181 ;  /* 0x000000ffffc87224 */ /* 0x000fc400078e00b5 */
[----:B------:R-:W-:Y:S02]  /*57f0*/  IMAD.MOV.U32 R199, RZ, RZ, R178 ;  /* 0x000000ffffc77224 */ /* 0x000fe400078e00b2 */
[----:B------:R-:W-:Y:S02]  /*5800*/  IMAD.MOV.U32 R195, RZ, RZ, R177 ;  /* 0x000000ffffc37224 */ /* 0x000fe400078e00b1 */
[----:B------:R-:W-:Y:S02]  /*5810*/  IMAD.MOV.U32 R166, RZ, RZ, R165 ;  /* 0x000000ffffa67224 */ /* 0x000fe400078e00a5 */
[----:B------:R-:W-:Y:S02]  /*5820*/  IMAD.MOV.U32 R164, RZ, RZ, R163 ;  /* 0x000000ffffa47224 */ /* 0x000fe400078e00a3 */
[----:B------:R-:W-:-:S04]  /*5830*/  IMAD.WIDE R128, R204, 0x2, R128 ;  /* 0x00000002cc807825 */ /* 0x000fc800078e0280 */
[----:B------:R-:W-:Y:S02]  /*5840*/  IMAD.MOV.U32 R162, RZ, RZ, R161 ;  /* 0x000000ffffa27224 */ /* 0x000fe400078e00a1 */
[----:B------:R-:W-:Y:S02]  /*5850*/  IMAD.MOV.U32 R192, RZ, RZ, R124 ;  /* 0x000000ffffc07224 */ /* 0x000fe400078e007c */
[----:B------:R-:W-:Y:S02]  /*5860*/  IMAD.MOV.U32 R160, RZ, RZ, R125 ;  /* 0x000000ffffa07224 */ /* 0x000fe400078e007d */
[----:B------:R-:W-:Y:S02]  /*5870*/  IMAD.MOV.U32 R135, RZ, RZ, R10 ;  /* 0x000000ffff877224 */ /* 0x000fe400078e000a */
[----:B------:R-:W-:Y:S02]  /*5880*/  IMAD.MOV.U32 R134, RZ, RZ, R11 ;  /* 0x000000ffff867224 */ /* 0x000fe400078e000b */
[----:B------:R-:W-:-:S04]  /*5890*/  IMAD.WIDE R132, R204, 0x2, R132 ;  /* 0x00000002cc847825 */ /* 0x000fc800078e0284 */
[----:B------:R-:W-:Y:S02]  /*58a0*/  IMAD.MOV.U32 R145, RZ, RZ, R8 ;  /* 0x000000ffff917224 */ /* 0x000fe400078e0008 */
[----:B------:R-:W-:Y:S02]  /*58b0*/  IMAD.MOV.U32 R144, RZ, RZ, R9 ;  /* 0x000000ffff907224 */ /* 0x000fe400078e0009 */
        /* <DEDUP_REMOVED lines=8> */
[----:B------:R-:W-:-:S04]  /*5940*/  IMAD.WIDE R150, R229, 0x2, R150 ;  /* 0x00000002e5967825 */ /* 0x000fc800078e0296 */
[----:B------:R-:W-:Y:S01]  /*5950*/  VIADD R4, R4, 0xffffffc0 ;  /* 0xffffffc004047836 */ /* 0x000fe20000000000 */
[----:B------:R-:W-:Y:S06]  /*5960*/  @P0 BRA `(.L_x_1) ;  /* 0xffffffd400280947 */ /* 0x000fec000383ffff */
[----:B------:R-:W-:Y:S02]  /*5970*/  F2FP.BF16.F32.PACK_AB R55, R55, R54 ;  /* 0x000000363737723e */ /* 0x000fe400000010ff */
[----:B------:R-:W-:Y:S02]  /*5980*/  F2FP.BF16.F32.PACK_AB R51, R51, R50 ;  /* 0x000000323333723e */ /* 0x000fe400000010ff */
[----:B------:R-:W-:Y:S02]  /*5990*/  F2FP.BF16.F32.PACK_AB R47, R47, R46 ;  /* 0x0000002e2f2f723e */ /* 0x000fe400000010ff */
[----:B------:R-:W-:Y:S02]  /*59a0*/  F2FP.BF16.F32.PACK_AB R43, R43, R42 ;  /* 0x0000002a2b2b723e */ /* 0x000fe400000010ff */
[----:B------:R-:W-:Y:S02]  /*59b0*/  F2FP.BF16.F32.PACK_AB R39, R39, R38 ;  /* 0x000000262727723e */ /* 0x000fe400000010ff */
[----:B------:R-:W-:-:S02]  /*59c0*/  F2FP.BF16.F32.PACK_AB R35, R35, R34 ;  /* 0x000000222323723e */ /* 0x000fc400000010ff */
        /* <DEDUP_REMOVED lines=25> */
[----:B------:R-:W-:-:S07]  /*5b60*/  F2FP.BF16.F32.PACK_AB R8, R57, R56 ;  /* 0x000000383908723e */ /* 0x000fce00000010ff */
.L_x_0:
[----:B------:R-:W0:Y:S01]  /*5b70*/  S2R R6, SR_TID.X ;  /* 0x0000000000067919 */ /* 0x000e220000002100 */
[----:B------:R-:W-:Y:S01]  /*5b80*/  ULDC.64 UR6, c[0x0][0x228] ;  /* 0x00008a0000067ab9 */ /* 0x000fe20000000a00 */
[----:B------:R-:W-:Y:S01]  /*5b90*/  ULDC UR4, c[0x0][0x244] ;  /* 0x0000910000047ab9 */ /* 0x000fe20000000800 */
[----:B------:R-:W-:Y:S01]  /*5ba0*/  BAR.SYNC.DEFER_BLOCKING 0x0 ;  /* 0x0000000000007b1d */ /* 0x000fe20000010000 */
[----:B------:R-:W-:-:S05]  /*5bb0*/  ISETP.GE.AND P0, PT, R227, UR6, PT ;  /* 0x00000006e3007c0c */ /* 0x000fca000bf06270 */
[----:B------:R-:W-:Y:S01]  /*5bc0*/  ULDC UR6, c[0x0][0x248] ;  /* 0x0000920000067ab9 */ /* 0x000fe20000000800 */
[----:B------:R-:W1:Y:S01]  /*5bd0*/  S2R R3, SR_CgaCtaId ;  /* 0x0000000000037919 */ /* 0x000e620000008800 */
[----:B------:R-:W2:Y:S01]  /*5be0*/  S2R R4, SR_TID.X ;  /* 0x0000000000047919 */ /* 0x000ea20000002100 */
[C---:B0-----:R-:W-:Y:S02]  /*5bf0*/  IMAD.SHL.U32 R2, R6.reuse, 0x40, RZ ;  /* 0x0000004006027824 */ /* 0x041fe400078e00ff */
[----:B------:R-:W-:-:S05]  /*5c00*/  IMAD.SHL.U32 R0, R6, 0x10, RZ ;  /* 0x0000001006007824 */ /* 0x000fca00078e00ff */
[----:B------:R-:W-:Y:S01]  /*5c10*/  LOP3.LUT R0, R0, 0xf0, RZ, 0xc0, !PT ;  /* 0x000000f000007812 */ /* 0x000fe200078ec0ff */
[----:B-1----:R-:W-:Y:S01]  /*5c20*/  IMAD.SHL.U32 R5, R3, 0x40, RZ ;  /* 0x0000004003057824 */ /* 0x002fe200078e00ff */
[----:B------:R-:W-:Y:S01]  /*5c30*/  LOP3.LUT R3, R2, 0x400, RZ, 0xc0, !PT ;  /* 0x0000040002037812 */ /* 0x000fe200078ec0ff */
[----:B------:R-:W-:-:S03]  /*5c40*/  IMAD.SHL.U32 R2, R6, 0x8, RZ ;  /* 0x0000000806027824 */ /* 0x000fc600078e00ff */
[----:B------:R-:W-:Y:S02]  /*5c50*/  IADD3 R3, R3, UR12, R0 ;  /* 0x0000000c03037c10 */ /* 0x000fe4000fffe000 */
[----:B------:R-:W-:Y:S02]  /*5c60*/  LOP3.LUT R2, R2, 0x300, RZ, 0xc0, !PT ;  /* 0x0000030002027812 */ /* 0x000fe400078ec0ff */
[----:B------:R-:W-:-:S03]  /*5c70*/  LOP3.LUT R228, R228, 0x40, R5, 0xf8, !PT ;  /* 0x00000040e4e47812 */ /* 0x000fc600078ef805 */
[----:B------:R-:W-:Y:S01]  /*5c80*/  IMAD.IADD R56, R2, 0x1, R3 ;  /* 0x0000000102387824 */ /* 0x000fe200078e0203 */
[----:B--2---:R-:W-:Y:S02]  /*5c90*/  LOP3.LUT R3, R4, 0x7f, RZ, 0xc0, !PT ;  /* 0x0000007f04037812 */ /* 0x004fe400078ec0ff */
[C---:B------:R-:W-:Y:S02]  /*5ca0*/  LOP3.LUT R0, R228.reuse, 0x1, RZ, 0xfc, !PT ;  /* 0x00000001e4007812 */ /* 0x040fe400078efcff */
[----:B------:R-:W-:Y:S01]  /*5cb0*/  STSM.16.M88.4 [R56], R8 ;  /* 0x0000000838007844 */ /* 0x000fe20000000200 */
[----:B------:R-:W-:Y:S02]  /*5cc0*/  LEA R3, R3, UR12, 0x4 ;  /* 0x0000000c03037c11 */ /* 0x000fe4000f8e20ff */
[----:B------:R-:W-:Y:S01]  /*5cd0*/  LOP3.LUT R2, R228, 0x3, RZ, 0xfc, !PT ;  /* 0x00000003e4027812 */ /* 0x000fe200078efcff */
[----:B------:R-:W-:Y:S01]  /*5ce0*/  BAR.SYNC.DEFER_BLOCKING 0x0 ;  /* 0x0000000000007b1d */ /* 0x000fe20000010000 */
[----:B------:R-:W-:-:S02]  /*5cf0*/  ISETP.LT.AND P2, PT, R0, UR7, !P0 ;  /* 0x0000000700007c0c */ /* 0x000fc4000c741270 */
[----:B------:R-:W-:Y:S02]  /*5d00*/  LOP3.LUT R5, R228, 0x2, RZ, 0xfc, !PT ;  /* 0x00000002e4057812 */ /* 0x000fe400078efcff */
[----:B------:R-:W-:Y:S01]  /*5d10*/  ISETP.LT.AND P5, PT, R2, UR7, !P0 ;  /* 0x0000000702007c0c */ /* 0x000fe2000c7a1270 */
[----:B------:R-:W-:Y:S01]  /*5d20*/  IMAD R2, R227, UR4, RZ ;  /* 0x00000004e3027c24 */ /* 0x000fe2000f8e02ff */
[C---:B------:R-:W-:Y:S01]  /*5d30*/  LOP3.LUT R0, R228.reuse, 0x4, RZ, 0xfc, !PT ;  /* 0x00000004e4007812 */ /* 0x040fe200078efcff */
[----:B------:R-:W-:Y:S01]  /*5d40*/  ULDC.64 UR4, c[0x0][0x220] ;  /* 0x0000880000047ab9 */ /* 0x000fe20000000a00 */
[----:B------:R-:W-:Y:S01]  /*5d50*/  ISETP.LT.AND P1, PT, R5, UR7, !P0 ;  /* 0x0000000705007c0c */ /* 0x000fe2000c721270 */
[----:B------:R-:W-:Y:S01]  /*5d60*/  IMAD R5, R228, UR6, RZ ;  /* 0x00000006e4057c24 */ /* 0x000fe2000f8e02ff */
[----:B------:R-:W-:Y:S02]  /*5d70*/  ISETP.LT.AND P4, PT, R0, UR7, !P0 ;  /* 0x0000000700007c0c */ /* 0x000fe4000c781270 */
[----:B------:R-:W-:-:S04]  /*5d80*/  LEA R0, P3, R2, UR4, 0x1 ;  /* 0x0000000402007c11 */ /* 0x000fc8000f8608ff */
[----:B------:R-:W-:Y:S02]  /*5d90*/  LEA.HI.X.SX32 R2, R2, UR5, 0x1, P3 ;  /* 0x0000000502027c11 */ /* 0x000fe400098f0eff */
[----:B------:R-:W-:Y:S01]  /*5da0*/  ISETP.LT.AND P3, PT, R228, UR7, !P0 ;  /* 0x00000007e4007c0c */ /* 0x000fe2000c761270 */
[----:B------:R-:W0:Y:S01]  /*5db0*/  LDS.128 R60, [R3] ;  /* 0x00000000033c7984 */ /* 0x000e220000000c00 */
[----:B------:R-:W-:Y:S06]  /*5dc0*/  BAR.SYNC.DEFER_BLOCKING 0x0 ;  /* 0x0000000000007b1d */ /* 0x000fec0000010000 */
[----:B------:R1:W-:Y:S02]  /*5dd0*/  STSM.16.M88.4 [R56], R28 ;  /* 0x0000001c38007844 */ /* 0x0003e40000000200 */
[----:B------:R-:W-:Y:S01]  /*5de0*/  BAR.SYNC.DEFER_BLOCKING 0x0 ;  /* 0x0000000000007b1d */ /* 0x000fe20000010000 */
[C---:B-1----:R-:W-:Y:S01]  /*5df0*/  LEA R28, P6, R5.reuse, R0, 0x1 ;  /* 0x00000000051c7211 */ /* 0x042fe200078c08ff */
[----:B------:R-:W-:-:S03]  /*5e00*/  VIADD R31, R5, UR6 ;  /* 0x00000006051f7c36 */ /* 0x000fc60008000000 */
[----:B------:R-:W-:Y:S02]  /*5e10*/  LEA.HI.X.SX32 R29, R5, R2, 0x1, P6 ;  /* 0x00000002051d7211 */ /* 0x000fe400030f0eff */
[C---:B------:R-:W-:Y:S01]  /*5e20*/  LEA R30, P6, R31.reuse, R0, 0x1 ;  /* 0x000000001f1e7211 */ /* 0x040fe200078c08ff */
[----:B------:R-:W1:Y:S01]  /*5e30*/  LDS.128 R24, [R3] ;  /* 0x0000000003187984 */ /* 0x000e620000000c00 */
[----:B------:R-:W-:Y:S06]  /*5e40*/  BAR.SYNC.DEFER_BLOCKING 0x0 ;  /* 0x0000000000007b1d */ /* 0x000fec0000010000 */
[----:B------:R2:W-:Y:S02]  /*5e50*/  STSM.16.M88.4 [R56], R32 ;  /* 0x0000002038007844 */ /* 0x0005e40000000200 */
[----:B------:R-:W-:Y:S01]  /*5e60*/  BAR.SYNC.DEFER_BLOCKING 0x0 ;  /* 0x0000000000007b1d */ /* 0x000fe20000010000 */
[----:B--2---:R-:W-:Y:S01]  /*5e70*/  LOP3.LUT R32, R228, 0x5, RZ, 0xfc, !PT ;  /* 0x00000005e4207812 */ /* 0x004fe200078efcff */
[C---:B------:R-:W-:Y:S01]  /*5e80*/  VIADD R33, R31.reuse, UR6 ;  /* 0x000000061f217c36 */ /* 0x040fe20008000000 */
[----:B------:R-:W-:-:S02]  /*5e90*/  LEA.HI.X.SX32 R31, R31, R2, 0x1, P6 ;  /* 0x000000021f1f7211 */ /* 0x000fc400030f0eff */
[----:B------:R-:W-:Y:S01]  /*5ea0*/  LOP3.LUT R34, R228, 0x6, RZ, 0xfc, !PT ;  /* 0x00000006e4227812 */ /* 0x000fe200078efcff */
[----:B------:R-:W-:Y:S01]  /*5eb0*/  VIADD R35, R33, UR6 ;  /* 0x0000000621237c36 */ /* 0x000fe20008000000 */
[----:B------:R-:W2:Y:S01]  /*5ec0*/  LDS.128 R20, [R3] ;  /* 0x0000000003147984 */ /* 0x000ea20000000c00 */
[----:B------:R-:W-:Y:S06]  /*5ed0*/  BAR.SYNC.DEFER_BLOCKING 0x0 ;  /* 0x0000000000007b1d */ /* 0x000fec0000010000 */
[----:B------:R0:W-:Y:S02]  /*5ee0*/  STSM.16.M88.4 [R56], R36 ;  /* 0x0000002438007844 */ /* 0x0001e40000000200 */
[----:B------:R-:W-:Y:S01]  /*5ef0*/  BAR.SYNC.DEFER_BLOCKING 0x0 ;  /* 0x0000000000007b1d */ /* 0x000fe20000010000 */
[----:B0-----:R-:W-:Y:S01]  /*5f00*/  PRMT R36, R60, 0x7632, R36 ;  /* 0x000076323c247816 */ /* 0x001fe20000000024 */
[----:B------:R-:W-:Y:S01]  /*5f10*/  VIADD R37, R35, UR6 ;  /* 0x0000000623257c36 */ /* 0x000fe20008000000 */
[----:B------:R-:W-:-:S02]  /*5f20*/  PRMT R38, R61, 0x7632, R38 ;  /* 0x000076323d267816 */ /* 0x000fc40000000026 */
[----:B------:R-:W-:Y:S01]  /*5f30*/  PRMT R39, R62, 0x7632, R39 ;  /* 0x000076323e277816 */ /* 0x000fe20000000027 */
[----:B------:R-:W0:Y:S02]  /*5f40*/  LDS.128 R16, [R3] ;  /* 0x0000000003107984 */ /* 0x000e240000000c00 */
[----:B------:R-:W-:Y:S06]  /*5f50*/  BAR.SYNC.DEFER_BLOCKING 0x0 ;  /* 0x0000000000007b1d */ /* 0x000fec0000010000 */
[----:B------:R-:W-:Y:S02]  /*5f60*/  STSM.16.M88.4 [R56], R40 ;  /* 0x0000002838007844 */ /* 0x000fe40000000200 */
[----:B------:R-:W-:Y:S06]  /*5f70*/  BAR.SYNC.DEFER_BLOCKING 0x0 ;  /* 0x0000000000007b1d */ /* 0x000fec0000010000 */
[----:B------:R-:W3:Y:S02]  /*5f80*/  LDS.128 R12, [R3] ;  /* 0x00000000030c7984 */ /* 0x000ee40000000c00 */
[----:B------:R-:W-:Y:S06]  /*5f90*/  BAR.SYNC.DEFER_BLOCKING 0x0 ;  /* 0x0000000000007b1d */ /* 0x000fec0000010000 */
[----:B------:R-:W-:Y:S02]  /*5fa0*/  STSM.16.M88.4 [R56], R44 ;  /* 0x0000002c38007844 */ /* 0x000fe40000000200 */
[----:B------:R-:W-:Y:S06]  /*5fb0*/  BAR.SYNC.DEFER_BLOCKING 0x0 ;  /* 0x0000000000007b1d */ /* 0x000fec0000010000 */
[----:B------:R-:W4:Y:S02]  /*5fc0*/  LDS.128 R8, [R3] ;  /* 0x0000000003087984 */ /* 0x000f240000000c00 */
[----:B------:R-:W-:Y:S06]  /*5fd0*/  BAR.SYNC.DEFER_BLOCKING 0x0 ;  /* 0x0000000000007b1d */ /* 0x000fec0000010000 */
[----:B------:R-:W-:Y:S02]  /*5fe0*/  STSM.16.M88.4 [R56], R48 ;  /* 0x0000003038007844 */ /* 0x000fe40000000200 */
[----:B------:R-:W-:Y:S06]  /*5ff0*/  BAR.SYNC.DEFER_BLOCKING 0x0 ;  /* 0x0000000000007b1d */ /* 0x000fec0000010000 */
[----:B------:R-:W5:Y:S02]  /*6000*/  LDS.128 R4, [R3] ;  /* 0x0000000003047984 */ /* 0x000f640000000c00 */
[----:B------:R-:W-:Y:S06]  /*6010*/  BAR.SYNC.DEFER_BLOCKING 0x0 ;  /* 0x0000000000007b1d */ /* 0x000fec0000010000 */
[----:B------:R-:W-:Y:S02]  /*6020*/  STSM.16.M88.4 [R56], R52 ;  /* 0x0000003438007844 */ /* 0x000fe40000000200 */
[----:B------:R-:W-:Y:S06]  /*6030*/  BAR.SYNC.DEFER_BLOCKING 0x0 ;  /* 0x0000000000007b1d */ /* 0x000fec0000010000 */
[----:B------:R1:W-:Y:S01]  /*6040*/  @P3 STG.E.U16 desc[UR14][R28.64], R60 ;  /* 0x0000003c1c003986 */ /* 0x0003e2000c10150e */
[----:B------:R-:W-:-:S02]  /*6050*/  ISETP.LT.AND P3, PT, R32, UR7, !P0 ;  /* 0x0000000720007c0c */ /* 0x000fc4000c761270 */
[C---:B------:R-:W-:Y:S01]  /*6060*/  LEA R32, P6, R33.reuse, R0, 0x1 ;  /* 0x0000000021207211 */ /* 0x040fe200078c08ff */
[----:B------:R2:W-:Y:S01]  /*6070*/  @P2 STG.E.U16 desc[UR14][R30.64], R36 ;  /* 0x000000241e002986 */ /* 0x0005e2000c10150e */
[----:B------:R-:W-:Y:S02]  /*6080*/  ISETP.LT.AND P2, PT, R34, UR7, !P0 ;  /* 0x0000000722007c0c */ /* 0x000fe4000c741270 */
[----:B------:R-:W-:Y:S02]  /*6090*/  LEA.HI.X.SX32 R33, R33, R2, 0x1, P6 ;  /* 0x0000000221217211 */ /* 0x000fe400030f0eff */
[----:B-1----:R-:W-:-:S03]  /*60a0*/  LOP3.LUT R29, R228, 0x7, RZ, 0xfc, !PT ;  /* 0x00000007e41d7812 */ /* 0x002fc600078efcff */
[----:B------:R1:W-:Y:S01]  /*60b0*/  @P1 STG.E.U16 desc[UR14][R32.64], R61 ;  /* 0x0000003d20001986 */ /* 0x0003e2000c10150e */
[----:B------:R-:W-:Y:S02]  /*60c0*/  LEA R28, P6, R35, R0, 0x1 ;  /* 0x00000000231c7211 */ /* 0x000fe400078c08ff */
[----:B------:R-:W-:Y:S01]  /*60d0*/  ISETP.LT.AND P1, PT, R29, UR7, !P0 ;  /* 0x000000071d007c0c */ /* 0x000fe2000c721270 */
[----:B--2---:R-:W-:Y:S01]  /*60e0*/  VIADD R31, R37, UR6 ;  /* 0x00000006251f7c36 */ /* 0x004fe20008000000 */
[----:B------:R-:W-:Y:S02]  /*60f0*/  LEA.HI.X.SX32 R29, R35, R2, 0x1, P6 ;  /* 0x00000002231d7211 */ /* 0x000fe400030f0eff */
[C---:B------:R-:W-:Y:S02]  /*6100*/  LEA R34, P6, R37.reuse, R0, 0x1 ;  /* 0x0000000025227211 */ /* 0x040fe400078c08ff */
[----:B------:R-:W-:Y:S01]  /*6110*/  LOP3.LUT R30, R228, 0x8, RZ, 0xfc, !PT ;  /* 0x00000008e41e7812 */ /* 0x000fe200078efcff */
[----:B------:R2:W-:Y:S01]  /*6120*/  @P5 STG.E.U16 desc[UR14][R28.64], R38 ;  /* 0x000000261c005986 */ /* 0x0005e2000c10150e */
[----:B------:R-:W-:Y:S01]  /*6130*/  LEA.HI.X.SX32 R35, R37, R2, 0x1, P6 ;  /* 0x0000000225237211 */ /* 0x000fe200030f0eff */
[----:B-1----:R-:W-:Y:S01]  /*6140*/  VIADD R33, R31, UR6 ;  /* 0x000000061f217c36 */ /* 0x002fe20008000000 */
[----:B------:R-:W-:-:S02]  /*6150*/  ISETP.LT.AND P5, PT, R30, UR7, !P0 ;  /* 0x000000071e007c0c */ /* 0x000fc4000c7a1270 */
[----:B------:R-:W-:Y:S01]  /*6160*/  LEA R30, P6, R31, R0, 0x1 ;  /* 0x000000001f1e7211 */ /* 0x000fe200078c08ff */
[----:B------:R1:W-:Y:S01]  /*6170*/  @P4 STG.E.U16 desc[UR14][R34.64], R62 ;  /* 0x0000003e22004986 */ /* 0x0003e2000c10150e */
[----:B------:R-:W-:Y:S01]  /*6180*/  LOP3.LUT R32, R228, 0x9, RZ, 0xfc, !PT ;  /* 0x00000009e4207812 */ /* 0x000fe200078efcff */
[----:B------:R-:W-:Y:S01]  /*6190*/  VIADD R37, R33, UR6 ;  /* 0x0000000621257c36 */ /* 0x000fe20008000000 */
[----:B------:R-:W-:Y:S02]  /*61a0*/  LEA.HI.X.SX32 R31, R31, R2, 0x1, P6 ;  /* 0x000000021f1f7211 */ /* 0x000fe400030f0eff */
[----:B------:R-:W-:Y:S02]  /*61b0*/  ISETP.LT.AND P4, PT, R32, UR7, !P0 ;  /* 0x0000000720007c0c */ /* 0x000fe4000c781270 */
[----:B------:R-:W-:Y:S01]  /*61c0*/  LEA R32, P6, R33, R0, 0x1 ;  /* 0x0000000021207211 */ /* 0x000fe200078c08ff */
[----:B------:R0:W-:Y:S01]  /*61d0*/  @P3 STG.E.U16 desc[UR14][R30.64], R39 ;  /* 0x000000271e003986 */ /* 0x0001e2000c10150e */
[----:B--2---:R-:W-:-:S02]  /*61e0*/  LOP3.LUT R29, R228, 0xb, RZ, 0xfc, !PT ;  /* 0x0000000be41d7812 */ /* 0x004fc400078efcff */
[----:B------:R-:W-:Y:S01]  /*61f0*/  LEA.HI.X.SX32 R33, R33, R2, 0x1, P6 ;  /* 0x0000000221217211 */ /* 0x000fe200030f0eff */
[C---:B-1----:R-:W-:Y:S01]  /*6200*/  VIADD R35, R37.reuse, UR6 ;  /* 0x0000000625237c36 */ /* 0x042fe20008000000 */
[----:B------:R-:W-:Y:S02]  /*6210*/  LEA R28, P6, R37, R0, 0x1 ;  /* 0x00000000251c7211 */ /* 0x000fe400078c08ff */
[----:B------:R-:W-:Y:S01]  /*6220*/  LOP3.LUT R36, R228, 0xa, RZ, 0xfc, !PT ;  /* 0x0000000ae4247812 */ /* 0x000fe200078efcff */
[----:B------:R1:W-:Y:S01]  /*6230*/  @P2 STG.E.U16 desc[UR14][R32.64], R63 ;  /* 0x0000003f20002986 */ /* 0x0003e2000c10150e */
[----:B------:R-:W-:Y:S02]  /*6240*/  ISETP.LT.AND P2, PT, R29, UR7, !P0 ;  /* 0x000000071d007c0c */ /* 0x000fe4000c741270 */
[----:B------:R-:W-:Y:S01]  /*6250*/  LEA.HI.X.SX32 R29, R37, R2, 0x1, P6 ;  /* 0x00000002251d7211 */ /* 0x000fe200030f0eff */
[----:B0-----:R-:W-:Y:S01]  /*6260*/  VIADD R31, R35, UR6 ;  /* 0x00000006231f7c36 */ /* 0x001fe20008000000 */
[----:B------:R-:W-:-:S02]  /*6270*/  PRMT R37, R63, 0x7632, R37 ;  /* 0x000076323f257816 */ /* 0x000fc40000000025 */
[C---:B------:R-:W-:Y:S02]  /*6280*/  LEA R34, P6, R35.reuse, R0, 0x1 ;  /* 0x0000000023227211 */ /* 0x040fe400078c08ff */
[----:B------:R-:W-:Y:S01]  /*6290*/  LOP3.LUT R30, R228, 0xc, RZ, 0xfc, !PT ;  /* 0x0000000ce41e7812 */ /* 0x000fe200078efcff */
[----:B------:R0:W-:Y:S01]  /*62a0*/  @P1 STG.E.U16 desc[UR14][R28.64], R37 ;  /* 0x000000251c001986 */ /* 0x0001e2000c10150e */
[----:B------:R-:W-:Y:S01]  /*62b0*/  LEA.HI.X.SX32 R35, R35, R2, 0x1, P6 ;  /* 0x0000000223237211 */ /* 0x000fe200030f0eff */
[C---:B-1----:R-:W-:Y:S01]  /*62c0*/  VIADD R33, R31.reuse, UR6 ;  /* 0x000000061f217c36 */ /* 0x042fe20008000000 */
[----:B------:R-:W-:Y:S02]  /*62d0*/  ISETP.LT.AND P1, PT, R30, UR7, !P0 ;  /* 0x000000071e007c0c */ /* 0x000fe4000c721270 */
[----:B------:R-:W-:Y:S01]  /*62e0*/  LEA R30, P6, R31, R0, 0x1 ;  /* 0x000000001f1e7211 */ /* 0x000fe200078c08ff */
[----:B------:R1:W-:Y:S01]  /*62f0*/  @P5 STG.E.U16 desc[UR14][R34.64], R24 ;  /* 0x0000001822005986 */ /* 0x0003e2000c10150e */
[----:B------:R-:W-:-:S02]  /*6300*/  LOP3.LUT R32, R228, 0xd, RZ, 0xfc, !PT ;  /* 0x0000000de4207812 */ /* 0x000fc400078efcff */
[----:B------:R-:W-:Y:S02]  /*6310*/  ISETP.LT.AND P3, PT, R36, UR7, !P0 ;  /* 0x0000000724007c0c */ /* 0x000fe4000c761270 */
[----:B------:R-:W-:Y:S01]  /*6320*/  LEA.HI.X.SX32 R31, R31, R2, 0x1, P6 ;  /* 0x000000021f1f7211 */ /* 0x000fe200030f0eff */
[C---:B0-----:R-:W-:Y:S01]  /*6330*/  VIADD R29, R33.reuse, UR6 ;  /* 0x00000006211d7c36 */ /* 0x041fe20008000000 */
[----:B------:R-:W-:Y:S02]  /*6340*/  ISETP.LT.AND P5, PT, R32, UR7, !P0 ;  /* 0x0000000720007c0c */ /* 0x000fe4000c7a1270 */
[----:B------:R-:W-:Y:S02]  /*6350*/  LEA R32, P6, R33, R0, 0x1 ;  /* 0x0000000021207211 */ /* 0x000fe400078c08ff */
[----:B------:R-:W-:Y:S01]  /*6360*/  PRMT R38, R24, 0x7632, R38 ;  /* 0x0000763218267816 */ /* 0x000fe20000000026 */
[----:B-1----:R-:W-:Y:S01]  /*6370*/  VIADD R35, R29, UR6 ;  /* 0x000000061d237c36 */ /* 0x002fe20008000000 */
[----:B------:R-:W-:-:S02]  /*6380*/  LEA.HI.X.SX32 R33, R33, R2, 0x1, P6 ;  /* 0x0000000221217211 */ /* 0x000fc400030f0eff */
[C---:B------:R-:W-:Y:S01]  /*6390*/  LEA R28, P6, R29.reuse, R0, 0x1 ;  /* 0x000000001d1c7211 */ /* 0x040fe200078c08ff */
[----:B------:R0:W-:Y:S01]  /*63a0*/  @P4 STG.E.U16 desc[UR14][R30.64], R38 ;  /* 0x000000261e004986 */ /* 0x0001e2000c10150e */
[----:B------:R-:W-:Y:S02]  /*63b0*/  LOP3.LUT R24, R228, 0xf, RZ, 0xfc, !PT ;  /* 0x0000000fe4187812 */ /* 0x000fe400078efcff */
[----:B------:R-:W-:Y:S01]  /*63c0*/  LEA.HI.X.SX32 R29, R29, R2, 0x1, P6 ;  /* 0x000000021d1d7211 */ /* 0x000fe200030f0eff */
[----:B------:R1:W-:Y:S01]  /*63d0*/  @P3 STG.E.U16 desc[UR14][R32.64], R25 ;  /* 0x0000001920003986 */ /* 0x0003e2000c10150e */
[----:B------:R-:W-:Y:S02]  /*63e0*/  ISETP.LT.AND P3, PT, R24, UR7, !P0 ;  /* 0x0000000718007c0c */ /* 0x000fe4000c761270 */
[----:B------:R-:W-:Y:S02]  /*63f0*/  LEA R34, P6, R35, R0, 0x1 ;  /* 0x0000000023227211 */ /* 0x000fe400078c08ff */
[----:B------:R-:W-:-:S02]  /*6400*/  LOP3.LUT R24, R228, 0x10, RZ, 0xfc, !PT ;  /* 0x00000010e4187812 */ /* 0x000fc400078efcff */
[----:B------:R-:W-:Y:S01]  /*6410*/  LOP3.LUT R36, R228, 0xe, RZ, 0xfc, !PT ;  /* 0x0000000ee4247812 */ /* 0x000fe200078efcff */
[C---:B0-----:R-:W-:Y:S01]  /*6420*/  VIADD R31, R35.reuse, UR6 ;  /* 0x00000006231f7c36 */ /* 0x041fe20008000000 */
[----:B------:R-:W-:Y:S02]  /*6430*/  LEA.HI.X.SX32 R35, R35, R2, 0x1, P6 ;  /* 0x0000000223237211 */ /* 0x000fe400030f0eff */
[----:B------:R-:W-:Y:S02]  /*6440*/  ISETP.LT.AND P4, PT, R36, UR7, !P0 ;  /* 0x0000000724007c0c */ /* 0x000fe4000c781270 */
[----:B-1----:R-:W-:Y:S01]  /*6450*/  PRMT R33, R25, 0x7632, R33 ;  /* 0x0000763219217816 */ /* 0x002fe20000000021 */
[C---:B------:R-:W-:Y:S01]  /*6460*/  VIADD R25, R31.reuse, UR6 ;  /* 0x000000061f197c36 */ /* 0x040fe20008000000 */
[----:B------:R-:W-:Y:S02]  /*6470*/  LEA R30, P6, R31, R0, 0x1 ;  /* 0x000000001f1e7211 */ /* 0x000fe400078c08ff */
[----:B------:R-:W-:Y:S01]  /*6480*/  LOP3.LUT R32, R228, 0x12, RZ, 0xfc, !PT ;  /* 0x00000012e4207812 */ /* 0x000fe200078efcff */
[----:B------:R0:W-:Y:S01]  /*6490*/  @P2 STG.E.U16 desc[UR14][R28.64], R33 ;  /* 0x000000211c002986 */ /* 0x0001e2000c10150e */
[----:B------:R-:W-:-:S02]  /*64a0*/  ISETP.LT.AND P2, PT, R24, UR7, !P0 ;  /* 0x0000000718007c0c */ /* 0x000fc4000c741270 */
[----:B------:R-:W-:Y:S01]  /*64b0*/  LOP3.LUT R24, R228, 0x11, RZ, 0xfc, !PT ;  /* 0x00000011e4187812 */ /* 0x000fe200078efcff */
[----:B------:R1:W-:Y:S01]  /*64c0*/  @P1 STG.E.U16 desc[UR14][R34.64], R26 ;  /* 0x0000001a22001986 */ /* 0x0003e2000c10150e */
[----:B------:R-:W-:Y:S02]  /*64d0*/  LEA.HI.X.SX32 R31, R31, R2, 0x1, P6 ;  /* 0x000000021f1f7211 */ /* 0x000fe400030f0eff */
[----:B------:R-:W-:Y:S02]  /*64e0*/  ISETP.LT.AND P1, PT, R24, UR7, !P0 ;  /* 0x0000000718007c0c */ /* 0x000fe4000c721270 */
[C---:B------:R-:W-:Y:S01]  /*64f0*/  LEA R24, P6, R25.reuse, R0, 0x1 ;  /* 0x0000000019187211 */ /* 0x040fe200078c08ff */
[----:B0-----:R-:W-:-:S03]  /*6500*/  VIADD R29, R25, UR6 ;  /* 0x00000006191d7c36 */ /* 0x001fc60008000000 */
[----:B------:R-:W-:Y:S02]  /*6510*/  LEA.HI.X.SX32 R25, R25, R2, 0x1, P6 ;  /* 0x0000000219197211 */ /* 0x000fe400030f0eff */
[----:B-1----:R-:W-:Y:S01]  /*6520*/  PRMT R35, R26, 0x7632, R35 ;  /* 0x000076321a237816 */ /* 0x002fe20000000023 */
[C---:B------:R-:W-:Y:S01]  /*6530*/  VIADD R33, R29.reuse, UR6 ;  /* 0x000000061d217c36 */ /* 0x040fe20008000000 */
[C---:B------:R-:W-:Y:S02]  /*6540*/  LEA R28, P6, R29.reuse, R0, 0x1 ;  /* 0x000000001d1c7211 */ /* 0x040fe400078c08ff */
[----:B------:R-:W-:Y:S01]  /*6550*/  LOP3.LUT R26, R228, 0x13, RZ, 0xfc, !PT ;  /* 0x00000013e41a7812 */ /* 0x000fe200078efcff */
[----:B------:R0:W-:Y:S01]  /*6560*/  @P5 STG.E.U16 desc[UR14][R30.64], R35 ;  /* 0x000000231e005986 */ /* 0x0001e2000c10150e */
[----:B------:R-:W-:Y:S02]  /*6570*/  ISETP.LT.AND P5, PT, R32, UR7, !P0 ;  /* 0x0000000720007c0c */ /* 0x000fe4000c7a1270 */
[----:B------:R-:W-:Y:S01]  /*6580*/  LEA.HI.X.SX32 R29, R29, R2, 0x1, P6 ;  /* 0x000000021d1d7211 */ /* 0x000fe200030f0eff */
[----:B------:R1:W-:Y:S01]  /*6590*/  @P4 STG.E.U16 desc[UR14][R24.64], R27 ;  /* 0x0000001b18004986 */ /* 0x0003e2000c10150e */
[----:B------:R-:W-:-:S02]  /*65a0*/  LEA R32, P6, R33, R0, 0x1 ;  /* 0x0000000021207211 */ /* 0x000fc400078c08ff */
[----:B------:R-:W-:Y:S02]  /*65b0*/  PRMT R34, R27, 0x7632, R34 ;  /* 0x000076321b227816 */ /* 0x000fe40000000022 */
[----:B------:R-:W-:Y:S02]  /*65c0*/  ISETP.LT.AND P4, PT, R26, UR7, !P0 ;  /* 0x000000071a007c0c */ /* 0x000fe4000c781270 */
[----:B------:R-:W-:Y:S01]  /*65d0*/  LOP3.LUT R26, R228, 0x14, RZ, 0xfc, !PT ;  /* 0x00000014e41a7812 */ /* 0x000fe200078efcff */
[C---:B0-----:R-:W-:Y:S01]  /*65e0*/  VIADD R31, R33.reuse, UR6 ;  /* 0x00000006211f7c36 */ /* 0x041fe20008000000 */
[----:B------:R-:W-:Y:S01]  /*65f0*/  LEA.HI.X.SX32 R33, R33, R2, 0x1, P6 ;  /* 0x0000000221217211 */ /* 0x000fe200030f0eff */
[----:B------:R0:W-:Y:S01]  /*6600*/  @P3 STG.E.U16 desc[UR14][R28.64], R34 ;  /* 0x000000221c003986 */ /* 0x0001e2000c10150e */
[----:B------:R-:W-:Y:S01]  /*6610*/  ISETP.LT.AND P3, PT, R26, UR7, !P0 ;  /* 0x000000071a007c0c */ /* 0x000fe2000c761270 */
[C---:B-1----:R-:W-:Y:S01]  /*6620*/  VIADD R25, R31.reuse, UR6 ;  /* 0x000000061f197c36 */ /* 0x042fe20008000000 */
[----:B------:R-:W-:Y:S01]  /*6630*/  LEA R30, P6, R31, R0, 0x1 ;  /* 0x000000001f1e7211 */ /* 0x000fe200078c08ff */
[----:B------:R1:W-:Y:S01]  /*6640*/  @P2 STG.E.U16 desc[UR14][R32.64], R20 ;  /* 0x0000001420002986 */ /* 0x0003e2000c10150e */
[----:B------:R-:W-:Y:S01]  /*6650*/  LOP3.LUT R24, R228, 0x15, RZ, 0xfc, !PT ;  /* 0x00000015e4187812 */ /* 0x000fe200078efcff */
[----:B------:R-:W-:Y:S01]  /*6660*/  VIADD R27, R25, UR6 ;  /* 0x00000006191b7c36 */ /* 0x000fe20008000000 */
[----:B------:R-:W-:-:S02]  /*6670*/  LEA.HI.X.SX32 R31, R31, R2, 0x1, P6 ;  /* 0x000000021f1f7211 */ /* 0x000fc400030f0eff */
[----:B------:R-:W-:Y:S02]  /*6680*/  ISETP.LT.AND P2, PT, R24, UR7, !P0 ;  /* 0x0000000718007c0c */ /* 0x000fe4000c741270 */
[----:B------:R-:W-:Y:S01]  /*6690*/  LOP3.LUT R26, R228, 0x16, RZ, 0xfc, !PT ;  /* 0x00000016e41a7812 */ /* 0x000fe200078efcff */
[----:B0-----:R-:W-:Y:S01]  /*66a0*/  VIADD R29, R27, UR6 ;  /* 0x000000061b1d7c36 */ /* 0x001fe20008000000 */
[C---:B------:R-:W-:Y:S02]  /*66b0*/  LEA R24, P6, R25.reuse, R0, 0x1 ;  /* 0x0000000019187211 */ /* 0x040fe400078c08ff */
[----:B-1----:R-:W-:Y:S02]  /*66c0*/  PRMT R33, R20, 0x7632, R33 ;  /* 0x0000763214217816 */ /* 0x002fe40000000021 */
[----:B------:R-:W-:Y:S02]  /*66d0*/  LEA.HI.X.SX32 R25, R25, R2, 0x1, P6 ;  /* 0x0000000219197211 */ /* 0x000fe400030f0eff */
[----:B------:R-:W-:Y:S01]  /*66e0*/  LOP3.LUT R20, R228, 0x17, RZ, 0xfc, !PT ;  /* 0x00000017e4147812 */ /* 0x000fe200078efcff */
[----:B------:R0:W-:Y:S01]  /*66f0*/  @P1 STG.E.U16 desc[UR14][R30.64], R33 ;  /* 0x000000211e001986 */ /* 0x0001e2000c10150e */
[----:B------:R-:W-:-:S02]  /*6700*/  ISETP.LT.AND P1, PT, R26, UR7, !P0 ;  /* 0x000000071a007c0c */ /* 0x000fc4000c721270 */
[C---:B------:R-:W-:Y:S01]  /*6710*/  LEA R26, P6, R27.reuse, R0, 0x1 ;  /* 0x000000001b1a7211 */ /* 0x040fe200078c08ff */
[----:B------:R1:W-:Y:S01]  /*6720*/  @P5 STG.E.U16 desc[UR14][R24.64], R21 ;  /* 0x0000001518005986 */ /* 0x0003e2000c10150e */
[----:B------:R-:W-:Y:S02]  /*6730*/  ISETP.LT.AND P5, PT, R20, UR7, !P0 ;  /* 0x0000000714007c0c */ /* 0x000fe4000c7a1270 */
[----:B------:R-:W-:Y:S02]  /*6740*/  LEA.HI.X.SX32 R27, R27, R2, 0x1, P6 ;  /* 0x000000021b1b7211 */ /* 0x000fe400030f0eff */
[C---:B------:R-:W-:Y:S02]  /*6750*/  LEA R28, P6, R29.reuse, R0, 0x1 ;  /* 0x000000001d1c7211 */ /* 0x040fe400078c08ff */
[----:B------:R-:W-:Y:S01]  /*6760*/  LOP3.LUT R20, R228, 0x18, RZ, 0xfc, !PT ;  /* 0x00000018e4147812 */ /* 0x000fe200078efcff */
[C---:B0-----:R-:W-:Y:S01]  /*6770*/  VIADD R31, R29.reuse, UR6 ;  /* 0x000000061d1f7c36 */ /* 0x041fe20008000000 */
[----:B------:R-:W-:-:S02]  /*6780*/  LEA.HI.X.SX32 R29, R29, R2, 0x1, P6 ;  /* 0x000000021d1d7211 */ /* 0x000fc400030f0eff */
[----:B-1----:R-:W-:Y:S01]  /*6790*/  PRMT R25, R21, 0x7632, R25 ;  /* 0x0000763215197816 */ /* 0x002fe20000000019 */
[C---:B------:R-:W-:Y:S01]  /*67a0*/  VIADD R21, R31.reuse, UR6 ;  /* 0x000000061f157c36 */ /* 0x040fe20008000000 */
[C---:B------:R-:W-:Y:S02]  /*67b0*/  LEA R30, P6, R31.reuse, R0, 0x1 ;  /* 0x000000001f1e7211 */ /* 0x040fe400078c08ff */
[----:B------:R-:W-:Y:S01]  /*67c0*/  LOP3.LUT R24, R228, 0x1a, RZ, 0xfc, !PT ;  /* 0x0000001ae4187812 */ /* 0x000fe200078efcff */
[----:B------:R0:W-:Y:S01]  /*67d0*/  @P4 STG.E.U16 desc[UR14][R26.64], R25 ;  /* 0x000000191a004986 */ /* 0x0001e2000c10150e */
[----:B------:R-:W-:Y:S02]  /*67e0*/  ISETP.LT.AND P4, PT, R20, UR7, !P0 ;  /* 0x0000000714007c0c */ /* 0x000fe4000c781270 */
[----:B------:R-:W-:Y:S01]  /*67f0*/  LOP3.LUT R20, R228, 0x19, RZ, 0xfc, !PT ;  /* 0x00000019e4147812 */ /* 0x000fe200078efcff */
[----:B------:R1:W-:Y:S01]  /*6800*/  @P3 STG.E.U16 desc[UR14][R28.64], R22 ;  /* 0x000000161c003986 */ /* 0x0003e2000c10150e */
[----:B------:R-:W-:-:S02]  /*6810*/  LEA.HI.X.SX32 R31, R31, R2, 0x1, P6 ;  /* 0x000000021f1f7211 */ /* 0x000fc400030f0eff */
[----:B------:R-:W-:Y:S02]  /*6820*/  ISETP.LT.AND P3, PT, R20, UR7, !P0 ;  /* 0x0000000714007c0c */ /* 0x000fe4000c761270 */
[C---:B------:R-:W-:Y:S01]  /*6830*/  LEA R20, P6, R21.reuse, R0, 0x1 ;  /* 0x0000000015147211 */ /* 0x040fe200078c08ff */
[----:B0-----:R-:W-:-:S03]  /*6840*/  VIADD R25, R21, UR6 ;  /* 0x0000000615197c36 */ /* 0x001fc60008000000 */
[----:B------:R-:W-:Y:S02]  /*6850*/  LEA.HI.X.SX32 R21, R21, R2, 0x1, P6 ;  /* 0x0000000215157211 */ /* 0x000fe400030f0eff */
[----:B-1----:R-:W-:Y:S01]  /*6860*/  PRMT R29, R22, 0x7632, R29 ;  /* 0x00007632161d7816 */ /* 0x002fe2000000001d */
[----:B------:R-:W-:Y:S01]  /*6870*/  VIADD R27, R25, UR6 ;  /* 0x00000006191b7c36 */ /* 0x000fe20008000000 */
[----:B------:R-:W-:-:S03]  /*6880*/  LOP3.LUT R22, R228, 0x1b, RZ, 0xfc, !PT ;  /* 0x0000001be4167812 */ /* 0x000fc600078efcff */
[----:B------:R0:W-:Y:S01]  /*6890*/  @P2 STG.E.U16 desc[UR14][R30.64], R29 ;  /* 0x0000001d1e002986 */ /* 0x0001e2000c10150e */
[----:B------:R-:W-:Y:S02]  /*68a0*/  ISETP.LT.AND P2, PT, R24, UR7, !P0 ;  /* 0x0000000718007c0c */ /* 0x000fe4000c741270 */
[C---:B------:R-:W-:Y:S01]  /*68b0*/  LEA R24, P6, R25.reuse, R0, 0x1 ;  /* 0x0000000019187211 */ /* 0x040fe200078c08ff */
[----:B------:R1:W-:Y:S01]  /*68c0*/  @P1 STG.E.U16 desc[UR14][R20.64], R23 ;  /* 0x0000001714001986 */ /* 0x0003e2000c10150e */
[----:B------:R-:W-:Y:S02]  /*68d0*/  ISETP.LT.AND P1, PT, R22, UR7, !P0 ;  /* 0x0000000716007c0c */ /* 0x000fe4000c721270 */
[----:B------:R-:W-:Y:S02]  /*68e0*/  LEA.HI.X.SX32 R25, R25, R2, 0x1, P6 ;  /* 0x0000000219197211 */ /* 0x000fe400030f0eff */
[C---:B------:R-:W-:Y:S02]  /*68f0*/  LEA R26, P6, R27.reuse, R0, 0x1 ;  /* 0x000000001b1a7211 */ /* 0x040fe400078c08ff */
[----:B------:R-:W-:Y:S01]  /*6900*/  LOP3.LUT R22, R228, 0x1c, RZ, 0xfc, !PT ;  /* 0x0000001ce4167812 */ /* 0x000fe200078efcff */
[----:B0-----:R-:W-:Y:S01]  /*6910*/  VIADD R29, R27, UR6 ;  /* 0x000000061b1d7c36 */ /* 0x001fe20008000000 */
[----:B------:R-:W-:-:S02]  /*6920*/  PRMT R30, R23, 0x7632, R30 ;  /* 0x00007632171e7816 */ /* 0x000fc4000000001e */
[----:B------:R-:W-:Y:S01]  /*6930*/  LEA.HI.X.SX32 R27, R27, R2, 0x1, P6 ;  /* 0x000000021b1b7211 */ /* 0x000fe200030f0eff */
[C---:B-1----:R-:W-:Y:S01]  /*6940*/  VIADD R21, R29.reuse, UR6 ;  /* 0x000000061d157c36 */ /* 0x042fe20008000000 */
[----:B------:R-:W-:Y:S01]  /*6950*/  LEA R28, P6, R29, R0, 0x1 ;  /* 0x000000001d1c7211 */ /* 0x000fe200078c08ff */
[----:B------:R0:W-:Y:S01]  /*6960*/  @P5 STG.E.U16 desc[UR14][R24.64], R30 ;  /* 0x0000001e18005986 */ /* 0x0001e2000c10150e */
[----:B------:R-:W-:Y:S01]  /*6970*/  LOP3.LUT R20, R228, 0x1d, RZ, 0xfc, !PT ;  /* 0x0000001de4147812 */ /* 0x000fe200078efcff */
[----:B------:R-:W-:Y:S01]  /*6980*/  VIADD R23, R21, UR6 ;  /* 0x0000000615177c36 */ /* 0x000fe20008000000 */
[----:B------:R-:W-:Y:S01]  /*6990*/  LEA.HI.X.SX32 R29, R29, R2, 0x1, P6 ;  /* 0x000000021d1d7211 */ /* 0x000fe200030f0eff */
[----:B------:R1:W-:Y:S01]  /*69a0*/  @P4 STG.E.U16 desc[UR14][R26.64], R16 ;  /* 0x000000101a004986 */ /* 0x0003e2000c10150e */
[----:B------:R-:W-:Y:S02]  /*69b0*/  ISETP.LT.AND P5, PT, R22, UR7, !P0 ;  /* 0x0000000716007c0c */ /* 0x000fe4000c7a1270 */
[----:B------:R-:W-:-:S02]  /*69c0*/  ISETP.LT.AND P4, PT, R20, UR7, !P0 ;  /* 0x0000000714007c0c */ /* 0x000fc4000c781270 */
[----:B------:R-:W-:Y:S02]  /*69d0*/  LOP3.LUT R22, R228, 0x1e, RZ, 0xfc, !PT ;  /* 0x0000001ee4167812 */ /* 0x000fe400078efcff */
[----:B------:R-:W-:Y:S01]  /*69e0*/  LEA R20, P6, R21, R0, 0x1 ;  /* 0x0000000015147211 */ /* 0x000fe200078c08ff */
[----:B0-----:R-:W-:-:S03]  /*69f0*/  VIADD R25, R23, UR6 ;  /* 0x0000000617197c36 */ /* 0x001fc60008000000 */
[----:B------:R-:W-:Y:S02]  /*6a00*/  LEA.HI.X.SX32 R21, R21, R2, 0x1, P6 ;  /* 0x0000000215157211 */ /* 0x000fe400030f0eff */
[----:B-1----:R-:W-:Y:S02]  /*6a10*/  PRMT R27, R16, 0x7632, R27 ;  /* 0x00007632101b7816 */ /* 0x002fe4000000001b */
        /* <DEDUP_REMOVED lines=44> */
[----:B---3--:R1:W-:Y:S01]  /*6ce0*/  @P1 STG.E.U16 desc[UR14][R22.64], R12 ;  /* 0x0000000c16001986 */ /* 0x0083e2000c10150e */
        /* <DEDUP_REMOVED lines=51> */
[----:B----4-:R1:W-:Y:S01]  /*7020*/  @P3 STG.E.U16 desc[UR14][R18.64], R8 ;  /* 0x0000000812003986 */ /* 0x0103e2000c10150e */
        /* <DEDUP_REMOVED lines=13> */
[----:B------:R-:W-:Y:S01]  /*7100*/  LEA.HI.X.SX32 R15, R15, R2, 0x1, P6 ;  /* 0x000000020f0f7211 */ /* 0x000fe200030f0eff */
[----:B------:R2:W3:Y:S01]  /*7110*/  LDS.128 R20, [R3] ;  /* 0x0000000003147984 */ /* 0x0004e20000000c00 */
        /* <DEDUP_REMOVED lines=14> */
[C---:B------:R-:W-:Y:S02]  /*7200*/  LEA R8, P6, R9.reuse, R0, 0x1 ;  /* 0x0000000009087211 */ /* 0x040fe400078c08ff */
[----:B--2---:R-:W-:Y:S01]  /*7210*/  LOP3.LUT R3, R228, 0x3a, RZ, 0xfc, !PT ;  /* 0x0000003ae4037812 */ /* 0x004fe200078efcff */
[C---:B0-----:R-:W-:Y:S01]  /*7220*/  VIADD R13, R9.reuse, UR6 ;  /* 0x00000006090d7c36 */ /* 0x041fe20008000000 */
        /* <DEDUP_REMOVED lines=16> */
[C---:B------:R-:W-:Y:S01]  /*7330*/  LEA R16, P6, R17.reuse, R0, 0x1 ;  /* 0x0000000011107211 */ /* 0x040fe200078c08ff */
[----:B------:R-:W-:Y:S01]  /*7340*/  @P1 STG.E.U16 desc[UR14][R12.64], R18 ;  /* 0x000000120c001986 */ /* 0x000fe2000c10150e */
[----:B------:R-:W-:Y:S02]  /*7350*/  LOP3.LUT R9, R228, 0x35, RZ, 0xfc, !PT ;  /* 0x00000035e4097812 */ /* 0x000fe400078efcff */
[----:B------:R-:W-:Y:S01]  /*7360*/  LEA.HI.X.SX32 R17, R17, R2, 0x1, P6 ;  /* 0x0000000211117211 */ /* 0x000fe200030f0eff */
[----:B-----5:R0:W-:Y:S01]  /*7370*/  @P5 STG.E.U16 desc[UR14][R14.64], R4 ;  /* 0x000000040e005986 */ /* 0x0201e2000c10150e */
[----:B------:R-:W-:Y:S02]  /*7380*/  LEA R8, P6, R11, R0, 0x1 ;  /* 0x000000000b087211 */ /* 0x000fe400078c08ff */
[----:B------:R-:W-:-:S02]  /*7390*/  ISETP.LT.AND P5, PT, R9, UR7, !P0 ;  /* 0x0000000709007c0c */ /* 0x000fc4000c7a1270 */
[----:B------:R-:W-:Y:S02]  /*73a0*/  ISETP.LT.AND P1, PT, R10, UR7, !P0 ;  /* 0x000000070a007c0c */ /* 0x000fe4000c721270 */
[C---:B------:R-:W-:Y:S01]  /*73b0*/  LEA.HI.X.SX32 R9, R11.reuse, R2, 0x1, P6 ;  /* 0x000000020b097211 */ /* 0x040fe200030f0eff */
[----:B------:R-:W-:Y:S01]  /*73c0*/  VIADD R11, R11, UR6 ;  /* 0x000000060b0b7c36 */ /* 0x000fe20008000000 */
[----:B------:R-:W-:Y:S02]  /*73d0*/  LOP3.LUT R10, R228, 0x36, RZ, 0xfc, !PT ;  /* 0x00000036e40a7812 */ /* 0x000fe400078efcff */
[----:B0-----:R-:W-:Y:S01]  /*73e0*/  PRMT R15, R4, 0x7632, R15 ;  /* 0x00007632040f7816 */ /* 0x001fe2000000000f */
[----:B------:R-:W-:Y:S01]  /*73f0*/  VIADD R13, R11, UR6 ;  /* 0x000000060b0d7c36 */ /* 0x000fe20008000000 */
[----:B------:R-:W-:Y:S02]  /*7400*/  LOP3.LUT R4, R228, 0x37, RZ, 0xfc, !PT ;  /* 0x00000037e4047812 */ /* 0x000fe400078efcff */
[----:B------:R-:W-:Y:S01]  /*7410*/  PRMT R14, R5, 0x7632, R14 ;  /* 0x00007632050e7816 */ /* 0x000fe2000000000e */
        /* <DEDUP_REMOVED lines=9> */
[----:B------:R-:W-:Y:S01]  /*74b0*/  LEA.HI.X.SX32 R13, R13, R2, 0x1, P6 ;  /* 0x000000020d0d7211 */ /* 0x000fe200030f0eff */
[----:B------:R0:W-:Y:S01]  /*74c0*/  @P2 STG.E.U16 desc[UR14][R10.64], R14 ;  /* 0x0000000e0a002986 */ /* 0x0001e2000c10150e */
[----:B------:R-:W-:Y:S01]  /*74d0*/  ISETP.LT.AND P2, PT, R4, UR7, !P0 ;  /* 0x0000000704007c0c */ /* 0x000fe2000c741270 */
[C---:B-1----:R-:W-:Y:S01]  /*74e0*/  VIADD R9, R15.reuse, UR6 ;  /* 0x000000060f097c36 */ /* 0x042fe20008000000 */
[----:B------:R-:W-:Y:S01]  /*74f0*/  LOP3.LUT R5, R228, 0x39, RZ, 0xfc, !PT ;  /* 0x00000039e4057812 */ /* 0x000fe200078efcff */
[----:B------:R1:W-:Y:S01]  /*7500*/  @P1 STG.E.U16 desc[UR14][R12.64], R6 ;  /* 0x000000060c001986 */ /* 0x0003e2000c10150e */
[----:B------:R-:W-:-:S02]  /*7510*/  LEA R4, P6, R15, R0, 0x1 ;  /* 0x000000000f047211 */ /* 0x000fc400078c08ff */
[----:B------:R-:W-:Y:S02]  /*7520*/  ISETP.LT.AND P1, PT, R5, UR7, !P0 ;  /* 0x0000000705007c0c */ /* 0x000fe4000c721270 */
[----:B------:R-:W-:Y:S02]  /*7530*/  LEA.HI.X.SX32 R5, R15, R2, 0x1, P6 ;  /* 0x000000020f057211 */ /* 0x000fe400030f0eff */
[----:B------:R-:W-:Y:S01]  /*7540*/  PRMT R15, R6, 0x7632, R15 ;  /* 0x00007632060f7816 */ /* 0x000fe2000000000f */
[C---:B0-----:R-:W-:Y:S01]  /*7550*/  VIADD R11, R9.reuse, UR6 ;  /* 0x00000006090b7c36 */ /* 0x041fe20008000000 */
[----:B------:R-:W-:Y:S02]  /*7560*/  LEA R8, P6, R9, R0, 0x1 ;  /* 0x0000000009087211 */ /* 0x000fe400078c08ff */
[----:B------:R-:W-:Y:S01]  /*7570*/  PRMT R14, R7, 0x7632, R14 ;  /* 0x00007632070e7816 */ /* 0x000fe2000000000e */
[----:B-1----:R-:W-:Y:S01]  /*7580*/  VIADD R13, R11, UR6 ;  /* 0x000000060b0d7c36 */ /* 0x002fe20008000000 */
[----:B------:R-:W-:Y:S01]  /*7590*/  LEA.HI.X.SX32 R9, R9, R2, 0x1, P6 ;  /* 0x0000000209097211 */ /* 0x000fe200030f0eff */
[----:B------:R0:W-:Y:S01]  /*75a0*/  @P5 STG.E.U16 desc[UR14][R4.64], R15 ;  /* 0x0000000f04005986 */ /* 0x0001e2000c10150e */
[----:B------:R-:W-:-:S02]  /*75b0*/  LEA R10, P6, R11, R0, 0x1 ;  /* 0x000000000b0a7211 */ /* 0x000fc400078c08ff */
[----:B------:R-:W-:Y:S01]  /*75c0*/  ISETP.LT.AND P5, PT, R3, UR7, !P0 ;  /* 0x0000000703007c0c */ /* 0x000fe2000c7a1270 */
[----:B------:R1:W-:Y:S01]  /*75d0*/  @P4 STG.E.U16 desc[UR14][R8.64], R7 ;  /* 0x0000000708004986 */ /* 0x0003e2000c10150e */
[----:B------:R-:W-:Y:S02]  /*75e0*/  LEA.HI.X.SX32 R11, R11, R2, 0x1, P6 ;  /* 0x000000020b0b7211 */ /* 0x000fe400030f0eff */
[C---:B------:R-:W-:Y:S02]  /*75f0*/  LEA R12, P6, R13.reuse, R0, 0x1 ;  /* 0x000000000d0c7211 */ /* 0x040fe400078c08ff */
[C---:B------:R-:W-:Y:S01]  /*7600*/  LOP3.LUT R3, R228.reuse, 0x3b, RZ, 0xfc, !PT ;  /* 0x0000003be4037812 */ /* 0x040fe200078efcff */
[----:B------:R2:W-:Y:S01]  /*7610*/  @P3 STG.E.U16 desc[UR14][R10.64], R14 ;  /* 0x0000000e0a003986 */ /* 0x0005e2000c10150e */
[C---:B0-----:R-:W-:Y:S01]  /*7620*/  VIADD R5, R13.reuse, UR6 ;  /* 0x000000060d057c36 */ /* 0x041fe20008000000 */
[----:B------:R-:W-:Y:S02]  /*7630*/  LEA.HI.X.SX32 R13, R13, R2, 0x1, P6 ;  /* 0x000000020d0d7211 */ /* 0x000fe400030f0eff */
[----:B------:R-:W-:Y:S01]  /*7640*/  ISETP.LT.AND P4, PT, R3, UR7, !P0 ;  /* 0x0000000703007c0c */ /* 0x000fe2000c781270 */
[C---:B-1----:R-:W-:Y:S01]  /*7650*/  VIADD R7, R5.reuse, UR6 ;  /* 0x0000000605077c36 */ /* 0x042fe20008000000 */
[----:B------:R-:W-:Y:S01]  /*7660*/  LEA R4, P6, R5, R0, 0x1 ;  /* 0x0000000005047211 */ /* 0x000fe200078c08ff */
[----:B---3--:R0:W-:Y:S01]  /*7670*/  @P2 STG.E.U16 desc[UR14][R12.64], R20 ;  /* 0x000000140c002986 */ /* 0x0081e2000c10150e */
[----:B------:R-:W-:Y:S01]  /*7680*/  LOP3.LUT R3, R228, 0x3c, RZ, 0xfc, !PT ;  /* 0x0000003ce4037812 */ /* 0x000fe200078efcff */
[----:B------:R-:W-:Y:S01]  /*7690*/  VIADD R9, R7, UR6 ;  /* 0x0000000607097c36 */ /* 0x000fe20008000000 */
[----:B------:R-:W-:-:S02]  /*76a0*/  LEA.HI.X.SX32 R5, R5, R2, 0x1, P6 ;  /* 0x0000000205057211 */ /* 0x000fc400030f0eff */
[----:B------:R-:W-:Y:S01]  /*76b0*/  LEA R6, P6, R7, R0, 0x1 ;  /* 0x0000000007067211 */ /* 0x000fe200078c08ff */
[----:B--2---:R-:W-:Y:S01]  /*76c0*/  VIADD R11, R9, UR6 ;  /* 0x00000006090b7c36 */ /* 0x004fe20008000000 */
[----:B------:R-:W-:Y:S02]  /*76d0*/  ISETP.LT.AND P3, PT, R3, UR7, !P0 ;  /* 0x0000000703007c0c */ /* 0x000fe4000c761270 */
[----:B------:R-:W-:Y:S01]  /*76e0*/  LOP3.LUT R3, R228, 0x3d, RZ, 0xfc, !PT ;  /* 0x0000003de4037812 */ /* 0x000fe200078efcff */
[----:B------:R-:W-:Y:S01]  /*76f0*/  VIADD R15, R11, UR6 ;  /* 0x000000060b0f7c36 */ /* 0x000fe20008000000 */
[----:B------:R-:W-:Y:S02]  /*7700*/  LEA.HI.X.SX32 R7, R7, R2, 0x1, P6 ;  /* 0x0000000207077211 */ /* 0x000fe400030f0eff */
[----:B0-----:R-:W-:Y:S01]  /*7710*/  PRMT R13, R20, 0x7632, R13 ;  /* 0x00007632140d7816 */ /* 0x001fe2000000000d */
[----:B------:R-:W-:Y:S01]  /*7720*/  VIADD R17, R15, UR6 ;  /* 0x000000060f117c36 */ /* 0x000fe20008000000 */
[----:B------:R-:W-:-:S02]  /*7730*/  LEA R10, P6, R11, R0, 0x1 ;  /* 0x000000000b0a7211 */ /* 0x000fc400078c08ff */
[----:B------:R-:W-:Y:S01]  /*7740*/  ISETP.LT.AND P2, PT, R3, UR7, !P0 ;  /* 0x0000000703007c0c */ /* 0x000fe2000c741270 */
[----:B------:R0:W-:Y:S01]  /*7750*/  @P1 STG.E.U16 desc[UR14][R4.64], R13 ;  /* 0x0000000d04001986 */ /* 0x0001e2000c10150e */
[----:B------:R-:W-:Y:S01]  /*7760*/  LEA R8, P1, R9, R0, 0x1 ;  /* 0x0000000009087211 */ /* 0x000fe200078208ff */
[----:B------:R-:W-:Y:S01]  /*7770*/  VIADD R19, R17, UR6 ;  /* 0x0000000611137c36 */ /* 0x000fe20008000000 */
[----:B------:R-:W-:Y:S01]  /*7780*/  LOP3.LUT R3, R228, 0x3e, RZ, 0xfc, !PT ;  /* 0x0000003ee4037812 */ /* 0x000fe200078efcff */
[----:B------:R1:W-:Y:S01]  /*7790*/  @P5 STG.E.U16 desc[UR14][R6.64], R21 ;  /* 0x0000001506005986 */ /* 0x0003e2000c10150e */
[-C--:B------:R-:W-:Y:S02]  /*77a0*/  LEA.HI.X.SX32 R9, R9, R2.reuse, 0x1, P1 ;  /* 0x0000000209097211 */ /* 0x080fe400008f0eff */
[----:B------:R-:W-:Y:S02]  /*77b0*/  LEA.HI.X.SX32 R11, R11, R2, 0x1, P6 ;  /* 0x000000020b0b7211 */ /* 0x000fe400030f0eff */
[----:B------:R-:W-:-:S02]  /*77c0*/  LEA R12, P6, R15, R0, 0x1 ;  /* 0x000000000f0c7211 */ /* 0x000fc400078c08ff */
[----:B------:R-:W-:Y:S02]  /*77d0*/  LOP3.LUT R228, R228, 0x3f, RZ, 0xfc, !PT ;  /* 0x0000003fe4e47812 */ /* 0x000fe400078efcff */
[----:B0-----:R-:W-:Y:S02]  /*77e0*/  LEA R4, P1, R17, R0, 0x1 ;  /* 0x0000000011047211 */ /* 0x001fe400078208ff */
[-C--:B------:R-:W-:Y:S02]  /*77f0*/  LEA.HI.X.SX32 R13, R15, R2.reuse, 0x1, P6 ;  /* 0x000000020f0d7211 */ /* 0x080fe400030f0eff */
[----:B------:R-:W-:Y:S02]  /*7800*/  LEA.HI.X.SX32 R5, R17, R2, 0x1, P1 ;  /* 0x0000000211057211 */ /* 0x000fe400008f0eff */
[----:B------:R-:W-:Y:S02]  /*7810*/  ISETP.LT.AND P1, PT, R3, UR7, !P0 ;  /* 0x0000000703007c0c */ /* 0x000fe4000c721270 */
[----:B------:R-:W-:-:S02]  /*7820*/  ISETP.LT.AND P0, PT, R228, UR7, !P0 ;  /* 0x00000007e4007c0c */ /* 0x000fc4000c701270 */
[----:B------:R-:W-:Y:S02]  /*7830*/  LEA R14, P6, R19, R0, 0x1 ;  /* 0x00000000130e7211 */ /* 0x000fe400078c08ff */
[----:B------:R-:W-:Y:S02]  /*7840*/  PRMT R0, R21, 0x7632, R0 ;  /* 0x0000763215007816 */ /* 0x000fe40000000000 */
[----:B------:R-:W-:Y:S02]  /*7850*/  LEA.HI.X.SX32 R15, R19, R2, 0x1, P6 ;  /* 0x00000002130f7211 */ /* 0x000fe400030f0eff */
[----:B------:R-:W-:Y:S01]  /*7860*/  PRMT R2, R22, 0x7632, R2 ;  /* 0x0000763216027816 */ /* 0x000fe20000000002 */
[----:B------:R1:W-:Y:S04]  /*7870*/  @P4 STG.E.U16 desc[UR14][R8.64], R0 ;  /* 0x0000000008004986 */ /* 0x0003e8000c10150e */
[----:B------:R1:W-:Y:S04]  /*7880*/  @P3 STG.E.U16 desc[UR14][R10.64], R22 ;  /* 0x000000160a003986 */ /* 0x0003e8000c10150e */
[----:B------:R1:W-:Y:S04]  /*7890*/  @P2 STG.E.U16 desc[UR14][R12.64], R2 ;  /* 0x000000020c002986 */ /* 0x0003e8000c10150e */
[----:B------:R1:W-:Y:S01]  /*78a0*/  @P1 STG.E.U16 desc[UR14][R4.64], R23 ;  /* 0x0000001704001986 */ /* 0x0003e2000c10150e */
[----:B------:R-:W-:Y:S05]  /*78b0*/  @!P0 EXIT ;  /* 0x000000000000894d */ /* 0x000fea0003800000 */
[----:B-1----:R-:W-:-:S05]  /*78c0*/  PRMT R7, R23, 0x7632, R7 ;  /* 0x0000763217077816 */ /* 0x002fca0000000007 */
[----:B------:R-:W-:Y:S01]  /*78d0*/  STG.E.U16 desc[UR14][R14.64], R7 ;  /* 0x000000070e007986 */ /* 0x000fe2000c10150e */
[----:B------:R-:W-:Y:S05]  /*78e0*/  EXIT ;  /* 0x000000000000794d */ /* 0x000fea0003800000 */
.L_x_2:
[----:B------:R-:W-:-:S00]  /*78f0*/  BRA `(.L_x_2) ;  /* 0xfffffffc00fc7947 */ /* 0x000fc0000383ffff */
[----:B------:R-:W-:-:S00]  /*7900*/  NOP ;  /* 0x0000000000007918 */ /* 0x000fc00000000000 */
[----:B------:R-:W-:-:S00]  /*7910*/  NOP ;  /* 0x0000000000007918 */ /* 0x000fc00000000000 */
[----:B------:R-:W-:-:S00]  /*7920*/  NOP ;  /* 0x0000000000007918 */ /* 0x000fc00000000000 */
[----:B------:R-:W-:-:S00]  /*7930*/  NOP ;  /* 0x0000000000007918 */ /* 0x000fc00000000000 */
[----:B------:R-:W-:-:S00]  /*7940*/  NOP ;  /* 0x0000000000007918 */ /* 0x000fc00000000000 */
[----:B------:R-:W-:-:S00]  /*7950*/  NOP ;  /* 0x0000000000007918 */ /* 0x000fc00000000000 */
[----:B------:R-:W-:-:S00]  /*7960*/  NOP ;  /* 0x0000000000007918 */ /* 0x000fc00000000000 */
[----:B------:R-:W-:-:S00]  /*7970*/  NOP ;  /* 0x0000000000007918 */ /* 0x000fc00000000000 */
.L_x_3:


//--------------------- .nv.shared.matmul_kernel  --------------------------
	.section	.nv.shared.matmul_kernel,"aw",@nobits
	.sectionflags	@""
	.align	16
	.zero		1024


//--------------------- .nv.shared.reserved.0     --------------------------
	.section	.nv.shared.reserved.0,"aw",@nobits
	.weak		__nv_reservedSMEM_offset_0_alias
	.size		__nv_reservedSMEM_offset_0_alias, 0, 0
	.other		__nv_reservedSMEM_offset_0_alias,@"STO_CUDA_RESERVED_SHARED STV_DEFAULT"
__nv_reservedSMEM_offset_0_alias:
	.zero		0


//--------------------- .nv.constant0.matmul_kernel --------------------------
	.section	.nv.constant0.matmul_kernel,"a",@progbits
	.sectionflags	@""
	.align	4
.nv.constant0.matmul_kernel:
	.zero		608


//--------------------- SYMBOLS --------------------------

	.type		.nv.reservedSmem.offset0,@object
	.size		.nv.reservedSmem.offset0,0x4
